//
// Generated by NVIDIA NVVM Compiler
//
// Compiler Build ID: CL-36424714
// Cuda compilation tools, release 13.0, V13.0.88
// Based on NVVM 20.0.0
//

.version 9.0
.target sm_100
.address_size 64

	// .globl	_Z20kernel_normalize_rowPdS_S_ii

.visible .entry _Z20kernel_normalize_rowPdS_S_ii(
	.param .u64 .ptr .align 1 _Z20kernel_normalize_rowPdS_S_ii_param_0,
	.param .u64 .ptr .align 1 _Z20kernel_normalize_rowPdS_S_ii_param_1,
	.param .u64 .ptr .align 1 _Z20kernel_normalize_rowPdS_S_ii_param_2,
	.param .u32 _Z20kernel_normalize_rowPdS_S_ii_param_3,
	.param .u32 _Z20kernel_normalize_rowPdS_S_ii_param_4
)
{
	.reg .pred 	%p<2>;
	.reg .b32 	%r<12>;
	.reg .b64 	%rd<7>;
	.reg .b64 	%fd<4>;

	ld.param.u64 	%rd1, [_Z20kernel_normalize_rowPdS_S_ii_param_0];
	ld.param.u32 	%r2, [_Z20kernel_normalize_rowPdS_S_ii_param_3];
	ld.param.u32 	%r3, [_Z20kernel_normalize_rowPdS_S_ii_param_4];
	mov.u32 	%r4, %ctaid.x;
	mov.u32 	%r5, %ntid.x;
	mov.u32 	%r6, %tid.x;
	mad.lo.s32 	%r7, %r4, %r5, %r6;
	add.s32 	%r8, %r7, %r3;
	add.s32 	%r1, %r8, 1;
	setp.ge.s32 	%p1, %r1, %r2;
	@%p1 bra 	$L__BB0_2;
	cvta.to.global.u64 	%rd2, %rd1;
	mul.lo.s32 	%r9, %r3, %r2;
	add.s32 	%r10, %r1, %r9;
	mul.wide.s32 	%rd3, %r10, 8;
	add.s64 	%rd4, %rd2, %rd3;
	ld.global.f64 	%fd1, [%rd4];
	add.s32 	%r11, %r9, %r3;
	mul.wide.s32 	%rd5, %r11, 8;
	add.s64 	%rd6, %rd2, %rd5;
	ld.global.f64 	%fd2, [%rd6];
	div.rn.f64 	%fd3, %fd1, %fd2;
	st.global.f64 	[%rd4], %fd3;
$L__BB0_2:
	ret;

}
	// .globl	_Z17kernel_norm_pivotPdS_S_ii
.visible .entry _Z17kernel_norm_pivotPdS_S_ii(
	.param .u64 .ptr .align 1 _Z17kernel_norm_pivotPdS_S_ii_param_0,
	.param .u64 .ptr .align 1 _Z17kernel_norm_pivotPdS_S_ii_param_1,
	.param .u64 .ptr .align 1 _Z17kernel_norm_pivotPdS_S_ii_param_2,
	.param .u32 _Z17kernel_norm_pivotPdS_S_ii_param_3,
	.param .u32 _Z17kernel_norm_pivotPdS_S_ii_param_4
)
{
	.reg .b32 	%r<4>;
	.reg .b64 	%rd<13>;
	.reg .b64 	%fd<4>;

	ld.param.u64 	%rd1, [_Z17kernel_norm_pivotPdS_S_ii_param_0];
	ld.param.u64 	%rd2, [_Z17kernel_norm_pivotPdS_S_ii_param_1];
	ld.param.u64 	%rd3, [_Z17kernel_norm_pivotPdS_S_ii_param_2];
	ld.param.u32 	%r1, [_Z17kernel_norm_pivotPdS_S_ii_param_3];
	ld.param.u32 	%r2, [_Z17kernel_norm_pivotPdS_S_ii_param_4];
	cvta.to.global.u64 	%rd4, %rd3;
	cvta.to.global.u64 	%rd5, %rd1;
	cvta.to.global.u64 	%rd6, %rd2;
	mul.wide.s32 	%rd7, %r2, 8;
	add.s64 	%rd8, %rd6, %rd7;
	ld.global.f64 	%fd1, [%rd8];
	mad.lo.s32 	%r3, %r2, %r1, %r2;
	mul.wide.s32 	%rd9, %r3, 8;
	add.s64 	%rd10, %rd5, %rd9;
	ld.global.f64 	%fd2, [%rd10];
	div.rn.f64 	%fd3, %fd1, %fd2;
	add.s64 	%rd11, %rd4, %rd7;
	st.global.f64 	[%rd11], %fd3;
	mov.b64 	%rd12, 4607182418800017408;
	st.global.u64 	[%rd10], %rd12;
	ret;

}
	// .globl	_Z18kernel_eliminationPdS_S_ii
.visible .entry _Z18kernel_eliminationPdS_S_ii(
	.param .u64 .ptr .align 1 _Z18kernel_eliminationPdS_S_ii_param_0,
	.param .u64 .ptr .align 1 _Z18kernel_eliminationPdS_S_ii_param_1,
	.param .u64 .ptr .align 1 _Z18kernel_eliminationPdS_S_ii_param_2,
	.param .u32 _Z18kernel_eliminationPdS_S_ii_param_3,
	.param .u32 _Z18kernel_eliminationPdS_S_ii_param_4
)
{
	.reg .pred 	%p<2>;
	.reg .b32 	%r<19>;
	.reg .b64 	%rd<9>;
	.reg .b64 	%fd<6>;

	ld.param.u64 	%rd1, [_Z18kernel_eliminationPdS_S_ii_param_0];
	ld.param.u32 	%r3, [_Z18kernel_eliminationPdS_S_ii_param_3];
	ld.param.u32 	%r4, [_Z18kernel_eliminationPdS_S_ii_param_4];
	add.s32 	%r5, %r4, 1;
	mov.u32 	%r6, %ctaid.x;
	mov.u32 	%r7, %ntid.x;
	mov.u32 	%r8, %tid.x;
	mad.lo.s32 	%r9, %r6, %r7, %r8;
	add.s32 	%r1, %r9, %r5;
	mov.u32 	%r10, %ctaid.y;
	mov.u32 	%r11, %ntid.y;
	mov.u32 	%r12, %tid.y;
	mad.lo.s32 	%r13, %r10, %r11, %r12;
	add.s32 	%r2, %r13, %r5;
	max.s32 	%r14, %r2, %r1;
	setp.ge.s32 	%p1, %r14, %r3;
	@%p1 bra 	$L__BB2_2;
	cvta.to.global.u64 	%rd2, %rd1;
	mul.lo.s32 	%r15, %r2, %r3;
	add.s32 	%r16, %r15, %r4;
	mul.wide.s32 	%rd3, %r16, 8;
	add.s64 	%rd4, %rd2, %rd3;
	ld.global.f64 	%fd1, [%rd4];
	mad.lo.s32 	%r17, %r4, %r3, %r1;
	mul.wide.s32 	%rd5, %r17, 8;
	add.s64 	%rd6, %rd2, %rd5;
	ld.global.f64 	%fd2, [%rd6];
	mul.f64 	%fd3, %fd1, %fd2;
	add.s32 	%r18, %r15, %r1;
	mul.wide.s32 	%rd7, %r18, 8;
	add.s64 	%rd8, %rd2, %rd7;
	ld.global.f64 	%fd4, [%rd8];
	sub.f64 	%fd5, %fd4, %fd3;
	st.global.f64 	[%rd8], %fd5;
$L__BB2_2:
	ret;

}
	// .globl	_Z13kernel_eval_bPdS_S_ii
.visible .entry _Z13kernel_eval_bPdS_S_ii(
	.param .u64 .ptr .align 1 _Z13kernel_eval_bPdS_S_ii_param_0,
	.param .u64 .ptr .align 1 _Z13kernel_eval_bPdS_S_ii_param_1,
	.param .u64 .ptr .align 1 _Z13kernel_eval_bPdS_S_ii_param_2,
	.param .u32 _Z13kernel_eval_bPdS_S_ii_param_3,
	.param .u32 _Z13kernel_eval_bPdS_S_ii_param_4
)
{
	.reg .pred 	%p<2>;
	.reg .b32 	%r<10>;
	.reg .b64 	%rd<14>;
	.reg .b64 	%fd<6>;

	ld.param.u64 	%rd1, [_Z13kernel_eval_bPdS_S_ii_param_0];
	ld.param.u64 	%rd2, [_Z13kernel_eval_bPdS_S_ii_param_1];
	ld.param.u64 	%rd3, [_Z13kernel_eval_bPdS_S_ii_param_2];
	ld.param.u32 	%r2, [_Z13kernel_eval_bPdS_S_ii_param_3];
	ld.param.u32 	%r3, [_Z13kernel_eval_bPdS_S_ii_param_4];
	mov.u32 	%r4, %ctaid.x;
	mov.u32 	%r5, %ntid.x;
	mov.u32 	%r6, %tid.x;
	mad.lo.s32 	%r7, %r4, %r5, %r6;
	add.s32 	%r8, %r7, %r3;
	add.s32 	%r1, %r8, 1;
	setp.ge.s32 	%p1, %r1, %r2;
	@%p1 bra 	$L__BB3_2;
	cvta.to.global.u64 	%rd4, %rd1;
	cvta.to.global.u64 	%rd5, %rd3;
	cvta.to.global.u64 	%rd6, %rd2;
	mad.lo.s32 	%r9, %r1, %r2, %r3;
	mul.wide.s32 	%rd7, %r9, 8;
	add.s64 	%rd8, %rd4, %rd7;
	ld.global.f64 	%fd1, [%rd8];
	mul.wide.s32 	%rd9, %r3, 8;
	add.s64 	%rd10, %rd5, %rd9;
	ld.global.f64 	%fd2, [%rd10];
	mul.f64 	%fd3, %fd1, %fd2;
	mul.wide.s32 	%rd11, %r1, 8;
	add.s64 	%rd12, %rd6, %rd11;
	ld.global.f64 	%fd4, [%rd12];
	sub.f64 	%fd5, %fd4, %fd3;
	st.global.f64 	[%rd12], %fd5;
	mov.b64 	%rd13, 0;
	st.global.u64 	[%rd8], %rd13;
$L__BB3_2:
	ret;

}
	// .globl	_Z14kernel_gj_stepPdS_S_ii
.visible .entry _Z14kernel_gj_stepPdS_S_ii(
	.param .u64 .ptr .align 1 _Z14kernel_gj_stepPdS_S_ii_param_0,
	.param .u64 .ptr .align 1 _Z14kernel_gj_stepPdS_S_ii_param_1,
	.param .u64 .ptr .align 1 _Z14kernel_gj_stepPdS_S_ii_param_2,
	.param .u32 _Z14kernel_gj_stepPdS_S_ii_param_3,
	.param .u32 _Z14kernel_gj_stepPdS_S_ii_param_4
)
{
	.reg .pred 	%p<4>;
	.reg .b32 	%r<17>;
	.reg .b64 	%rd<9>;
	.reg .b64 	%fd<6>;

	ld.param.u64 	%rd1, [_Z14kernel_gj_stepPdS_S_ii_param_0];
	ld.param.u32 	%r6, [_Z14kernel_gj_stepPdS_S_ii_param_3];
	ld.param.u32 	%r5, [_Z14kernel_gj_stepPdS_S_ii_param_4];
	mov.u32 	%r7, %ctaid.x;
	mov.u32 	%r8, %ntid.x;
	mov.u32 	%r9, %tid.x;
	mad.lo.s32 	%r10, %r7, %r8, %r9;
	add.s32 	%r1, %r10, 1;
	add.s32 	%r11, %r1, %r5;
	mov.u32 	%r12, %ctaid.y;
	mov.u32 	%r13, %ntid.y;
	mov.u32 	%r14, %tid.y;
	mad.lo.s32 	%r3, %r12, %r13, %r14;
	setp.ge.s32 	%p1, %r3, %r5;
	setp.ge.s32 	%p2, %r11, %r6;
	or.pred  	%p3, %p1, %p2;
	@%p3 bra 	$L__BB4_2;
	cvta.to.global.u64 	%rd2, %rd1;
	mad.lo.s32 	%r15, %r6, %r3, %r5;
	mul.wide.s32 	%rd3, %r15, 8;
	add.s64 	%rd4, %rd2, %rd3;
	ld.global.f64 	%fd1, [%rd4];
	mad.lo.s32 	%r16, %r5, %r6, %r11;
	mul.wide.s32 	%rd5, %r16, 8;
	add.s64 	%rd6, %rd2, %rd5;
	ld.global.f64 	%fd2, [%rd6];
	mul.f64 	%fd3, %fd1, %fd2;
	mul.wide.s32 	%rd7, %r1, 8;
	add.s64 	%rd8, %rd4, %rd7;
	ld.global.f64 	%fd4, [%rd8];
	sub.f64 	%fd5, %fd4, %fd3;
	st.global.f64 	[%rd8], %fd5;
$L__BB4_2:
	ret;

}
	// .globl	_Z15kernel_gj_step2PdS_S_ii
.visible .entry _Z15kernel_gj_step2PdS_S_ii(
	.param .u64 .ptr .align 1 _Z15kernel_gj_step2PdS_S_ii_param_0,
	.param .u64 .ptr .align 1 _Z15kernel_gj_step2PdS_S_ii_param_1,
	.param .u64 .ptr .align 1 _Z15kernel_gj_step2PdS_S_ii_param_2,
	.param .u32 _Z15kernel_gj_step2PdS_S_ii_param_3,
	.param .u32 _Z15kernel_gj_step2PdS_S_ii_param_4
)
{
	.reg .pred 	%p<2>;
	.reg .b32 	%r<8>;
	.reg .b64 	%rd<12>;
	.reg .b64 	%fd<6>;

	ld.param.u64 	%rd1, [_Z15kernel_gj_step2PdS_S_ii_param_0];
	ld.param.u64 	%rd2, [_Z15kernel_gj_step2PdS_S_ii_param_2];
	ld.param.u32 	%r2, [_Z15kernel_gj_step2PdS_S_ii_param_3];
	ld.param.u32 	%r3, [_Z15kernel_gj_step2PdS_S_ii_param_4];
	mov.u32 	%r4, %ctaid.x;
	mov.u32 	%r5, %ntid.x;
	mov.u32 	%r6, %tid.x;
	mad.lo.s32 	%r1, %r4, %r5, %r6;
	setp.ge.s32 	%p1, %r1, %r3;
	@%p1 bra 	$L__BB5_2;
	cvta.to.global.u64 	%rd3, %rd1;
	cvta.to.global.u64 	%rd4, %rd2;
	mad.lo.s32 	%r7, %r2, %r1, %r3;
	mul.wide.s32 	%rd5, %r7, 8;
	add.s64 	%rd6, %rd3, %rd5;
	ld.global.f64 	%fd1, [%rd6];
	mul.wide.s32 	%rd7, %r3, 8;
	add.s64 	%rd8, %rd4, %rd7;
	ld.global.f64 	%fd2, [%rd8];
	mul.f64 	%fd3, %fd1, %fd2;
	mul.wide.s32 	%rd9, %r1, 8;
	add.s64 	%rd10, %rd4, %rd9;
	ld.global.f64 	%fd4, [%rd10];
	sub.f64 	%fd5, %fd4, %fd3;
	st.global.f64 	[%rd10], %fd5;
	mov.b64 	%rd11, 0;
	st.global.u64 	[%rd6], %rd11;
$L__BB5_2:
	ret;

}


// ===== COMPILED SASS (sm_100) =====

	.target	sm_100

	.elftype	@"ET_EXEC"


//--------------------- .note.nv.tkinfo           --------------------------
	.section	.note.nv.tkinfo,"",@"SHT_NOTE"
	.sectionflags	@"SHF_NOTE_NV_TKINFO"
	.tkinfo
        /*0018*/ 	.word	0x00000002
        /*0030*/ 	.string	""
        /*0030*/ 	.string	"ptxas"
        /*0030*/ 	.string	"Cuda compilation tools, release 13.0, V13.0.88"
        /*0030*/ 	.string	"Build cuda_13.0.r13.0/compiler.36424714_0"
        /*0030*/ 	.string	"-arch sm_100 -m 64 "



//--------------------- .note.nv.cuinfo           --------------------------
	.section	.note.nv.cuinfo,"",@"SHT_NOTE"
	.sectionflags	@"SHF_NOTE_NV_CUINFO"
        /*0018*/ 	.short	0x0002
        /*001a*/ 	.short	0x0064
        /*001c*/ 	.short	0x0082
	.zero		2


//--------------------- .nv.info                  --------------------------
	.section	.nv.info,"",@"SHT_CUDA_INFO"
	.align	4


	//----- nvinfo : EIATTR_REGCOUNT
	.align		4
        /*0000*/ 	.byte	0x04, 0x2f
        /*0002*/ 	.short	(.L_1 - .L_0)
	.align		4
.L_0:
        /*0004*/ 	.word	index@(_Z20kernel_normalize_rowPdS_S_ii)
        /*0008*/ 	.word	0x0000001a


	//----- nvinfo : EIATTR_FRAME_SIZE
	.align		4
.L_1:
        /*000c*/ 	.byte	0x04, 0x11
        /*000e*/ 	.short	(.L_3 - .L_2)
	.align		4
.L_2:
        /*0010*/ 	.word	index@($__internal_1_$__cuda_sm20_div_rn_f64_full)
        /*0014*/ 	.word	0x00000000


	//----- nvinfo : EIATTR_FRAME_SIZE
	.align		4
.L_3:
        /*0018*/ 	.byte	0x04, 0x11
        /*001a*/ 	.short	(.L_5 - .L_4)
	.align		4
.L_4:
        /*001c*/ 	.word	index@(_Z20kernel_normalize_rowPdS_S_ii)
        /*0020*/ 	.word	0x00000000


	//----- nvinfo : EIATTR_REGCOUNT
	.align		4
.L_5:
        /*0024*/ 	.byte	0x04, 0x2f
        /*0026*/ 	.short	(.L_7 - .L_6)
	.align		4
.L_6:
        /*0028*/ 	.word	index@(_Z17kernel_norm_pivotPdS_S_ii)
        /*002c*/ 	.word	0x0000001a


	//----- nvinfo : EIATTR_FRAME_SIZE
	.align		4
.L_7:
        /*0030*/ 	.byte	0x04, 0x11
        /*0032*/ 	.short	(.L_9 - .L_8)
	.align		4
.L_8:
        /*0034*/ 	.word	index@($__internal_0_$__cuda_sm20_div_rn_f64_full)
        /*0038*/ 	.word	0x00000000


	//----- nvinfo : EIATTR_FRAME_SIZE
	.align		4
.L_9:
        /*003c*/ 	.byte	0x04, 0x11
        /*003e*/ 	.short	(.L_11 - .L_10)
	.align		4
.L_10:
        /*0040*/ 	.word	index@(_Z17kernel_norm_pivotPdS_S_ii)
        /*0044*/ 	.word	0x00000000


	//----- nvinfo : EIATTR_REGCOUNT
	.align		4
.L_11:
        /*0048*/ 	.byte	0x04, 0x2f
        /*004a*/ 	.short	(.L_13 - .L_12)
	.align		4
.L_12:
        /*004c*/ 	.word	index@(_Z18kernel_eliminationPdS_S_ii)
        /*0050*/ 	.word	0x0000000e


	//----- nvinfo : EIATTR_FRAME_SIZE
	.align		4
.L_13:
        /*0054*/ 	.byte	0x04, 0x11
        /*0056*/ 	.short	(.L_15 - .L_14)
	.align		4
.L_14:
        /*0058*/ 	.word	index@(_Z18kernel_eliminationPdS_S_ii)
        /*005c*/ 	.word	0x00000000


	//----- nvinfo : EIATTR_REGCOUNT
	.align		4
.L_15:
        /*0060*/ 	.byte	0x04, 0x2f
        /*0062*/ 	.short	(.L_17 - .L_16)
	.align		4
.L_16:
        /*0064*/ 	.word	index@(_Z13kernel_eval_bPdS_S_ii)
        /*0068*/ 	.word	0x00000010


	//----- nvinfo : EIATTR_FRAME_SIZE
	.align		4
.L_17:
        /*006c*/ 	.byte	0x04, 0x11
        /*006e*/ 	.short	(.L_19 - .L_18)
	.align		4
.L_18:
        /*0070*/ 	.word	index@(_Z13kernel_eval_bPdS_S_ii)
        /*0074*/ 	.word	0x00000000


	//----- nvinfo : EIATTR_REGCOUNT
	.align		4
.L_19:
        /*0078*/ 	.byte	0x04, 0x2f
        /*007a*/ 	.short	(.L_21 - .L_20)
	.align		4
.L_20:
        /*007c*/ 	.word	index@(_Z14kernel_gj_stepPdS_S_ii)
        /*0080*/ 	.word	0x0000000c


	//----- nvinfo : EIATTR_FRAME_SIZE
	.align		4
.L_21:
        /*0084*/ 	.byte	0x04, 0x11
        /*0086*/ 	.short	(.L_23 - .L_22)
	.align		4
.L_22:
        /*0088*/ 	.word	index@(_Z14kernel_gj_stepPdS_S_ii)
        /*008c*/ 	.word	0x00000000


	//----- nvinfo : EIATTR_REGCOUNT
	.align		4
.L_23:
        /*0090*/ 	.byte	0x04, 0x2f
        /*0092*/ 	.short	(.L_25 - .L_24)
	.align		4
.L_24:
        /*0094*/ 	.word	index@(_Z15kernel_gj_step2PdS_S_ii)
        /*0098*/ 	.word	0x0000000e


	//----- nvinfo : EIATTR_FRAME_SIZE
	.align		4
.L_25:
        /*009c*/ 	.byte	0x04, 0x11
        /*009e*/ 	.short	(.L_27 - .L_26)
	.align		4
.L_26:
        /*00a0*/ 	.word	index@(_Z15kernel_gj_step2PdS_S_ii)
        /*00a4*/ 	.word	0x00000000


	//----- nvinfo : EIATTR_MIN_STACK_SIZE
	.align		4
.L_27:
        /*00a8*/ 	.byte	0x04, 0x12
        /*00aa*/ 	.short	(.L_29 - .L_28)
	.align		4
.L_28:
        /*00ac*/ 	.word	index@(_Z15kernel_gj_step2PdS_S_ii)
        /*00b0*/ 	.word	0x00000000


	//----- nvinfo : EIATTR_MIN_STACK_SIZE
	.align		4
.L_29:
        /*00b4*/ 	.byte	0x04, 0x12
        /*00b6*/ 	.short	(.L_31 - .L_30)
	.align		4
.L_30:
        /*00b8*/ 	.word	index@(_Z14kernel_gj_stepPdS_S_ii)
        /*00bc*/ 	.word	0x00000000


	//----- nvinfo : EIATTR_MIN_STACK_SIZE
	.align		4
.L_31:
        /*00c0*/ 	.byte	0x04, 0x12
        /*00c2*/ 	.short	(.L_33 - .L_32)
	.align		4
.L_32:
        /*00c4*/ 	.word	index@(_Z13kernel_eval_bPdS_S_ii)
        /*00c8*/ 	.word	0x00000000


	//----- nvinfo : EIATTR_MIN_STACK_SIZE
	.align		4
.L_33:
        /*00cc*/ 	.byte	0x04, 0x12
        /*00ce*/ 	.short	(.L_35 - .L_34)
	.align		4
.L_34:
        /*00d0*/ 	.word	index@(_Z18kernel_eliminationPdS_S_ii)
        /*00d4*/ 	.word	0x00000000


	//----- nvinfo : EIATTR_MIN_STACK_SIZE
	.align		4
.L_35:
        /*00d8*/ 	.byte	0x04, 0x12
        /*00da*/ 	.short	(.L_37 - .L_36)
	.align		4
.L_36:
        /*00dc*/ 	.word	index@(_Z17kernel_norm_pivotPdS_S_ii)
        /*00e0*/ 	.word	0x00000000


	//----- nvinfo : EIATTR_MIN_STACK_SIZE
	.align		4
.L_37:
        /*00e4*/ 	.byte	0x04, 0x12
        /*00e6*/ 	.short	(.L_39 - .L_38)
	.align		4
.L_38:
        /*00e8*/ 	.word	index@(_Z20kernel_normalize_rowPdS_S_ii)
        /*00ec*/ 	.word	0x00000000
.L_39:


//--------------------- .nv.compat                --------------------------
	.section	.nv.compat,"",@"SHT_CUDA_COMPAT_INFO"
	.align	4
        /*0000*/ 	.byte	0x02, 0x09, 0x00, 0x00, 0x02, 0x02, 0x01, 0x00, 0x02, 0x05, 0x05, 0x00, 0x03, 0x07, 0x01, 0x01
        /*0010*/ 	.byte	0x02, 0x03, 0x00, 0x00, 0x02, 0x06, 0x01, 0x00, 0x04, 0x0b, 0x08, 0x00, 0x01, 0x00, 0x00, 0x00
        /*0020*/ 	.byte	0x00, 0x00, 0x00, 0x00


//--------------------- .nv.info._Z15kernel_gj_step2PdS_S_ii --------------------------
	.section	.nv.info._Z15kernel_gj_step2PdS_S_ii,"",@"SHT_CUDA_INFO"
	.sectionflags	@""
	.align	4


	//----- nvinfo : EIATTR_CUDA_API_VERSION
	.align		4
        /*0000*/ 	.byte	0x04, 0x37
        /*0002*/ 	.short	(.L_41 - .L_40)
.L_40:
        /*0004*/ 	.word	0x00000082


	//----- nvinfo : EIATTR_KPARAM_INFO
	.align		4
.L_41:
        /*0008*/ 	.byte	0x04, 0x17
        /*000a*/ 	.short	(.L_43 - .L_42)
.L_42:
        /*000c*/ 	.word	0x00000000
        /*0010*/ 	.short	0x0004
        /*0012*/ 	.short	0x001c
        /*0014*/ 	.byte	0x00, 0xf0, 0x11, 0x00


	//----- nvinfo : EIATTR_KPARAM_INFO
	.align		4
.L_43:
        /*0018*/ 	.byte	0x04, 0x17
        /*001a*/ 	.short	(.L_45 - .L_44)
.L_44:
        /*001c*/ 	.word	0x00000000
        /*0020*/ 	.short	0x0003
        /*0022*/ 	.short	0x0018
        /*0024*/ 	.byte	0x00, 0xf0, 0x11, 0x00


	//----- nvinfo : EIATTR_KPARAM_INFO
	.align		4
.L_45:
        /*0028*/ 	.byte	0x04, 0x17
        /*002a*/ 	.short	(.L_47 - .L_46)
.L_46:
        /*002c*/ 	.word	0x00000000
        /*0030*/ 	.short	0x0002
        /*0032*/ 	.short	0x0010
        /*0034*/ 	.byte	0x00, 0xf5, 0x21, 0x00


	//----- nvinfo : EIATTR_KPARAM_INFO
	.align		4
.L_47:
        /*0038*/ 	.byte	0x04, 0x17
        /*003a*/ 	.short	(.L_49 - .L_48)
.L_48:
        /*003c*/ 	.word	0x00000000
        /*0040*/ 	.short	0x0001
        /*0042*/ 	.short	0x0008
        /*0044*/ 	.byte	0x00, 0xf5, 0x21, 0x00


	//----- nvinfo : EIATTR_KPARAM_INFO
	.align		4
.L_49:
        /*0048*/ 	.byte	0x04, 0x17
        /*004a*/ 	.short	(.L_51 - .L_50)
.L_50:
        /*004c*/ 	.word	0x00000000
        /*0050*/ 	.short	0x0000
        /*0052*/ 	.short	0x0000
        /*0054*/ 	.byte	0x00, 0xf5, 0x21, 0x00


	//----- nvinfo : EIATTR_SPARSE_MMA_MASK
	.align		4
.L_51:
        /*0058*/ 	.byte	0x03, 0x50
        /*005a*/ 	.short	0x0000


	//----- nvinfo : EIATTR_MAXREG_COUNT
	.align		4
        /*005c*/ 	.byte	0x03, 0x1b
        /*005e*/ 	.short	0x00ff


	//----- nvinfo : EIATTR_MERCURY_ISA_VERSION
	.align		4
        /*0060*/ 	.byte	0x03, 0x5f
        /*0062*/ 	.short	0x0101


	//----- nvinfo : EIATTR_VRC_CTA_INIT_COUNT
	.align		4
        /*0064*/ 	.byte	0x02, 0x4a
	.zero		1
	.zero		1


	//----- nvinfo : EIATTR_EXIT_INSTR_OFFSETS
	.align		4
        /*0068*/ 	.byte	0x04, 0x1c
        /*006a*/ 	.short	(.L_53 - .L_52)


	//   ....[0]....
.L_52:
        /*006c*/ 	.word	0x00000070


	//   ....[1]....
        /*0070*/ 	.word	0x00000160


	//----- nvinfo : EIATTR_CBANK_PARAM_SIZE
	.align		4
.L_53:
        /*0074*/ 	.byte	0x03, 0x19
        /*0076*/ 	.short	0x0020


	//----- nvinfo : EIATTR_PARAM_CBANK
	.align		4
        /*0078*/ 	.byte	0x04, 0x0a
        /*007a*/ 	.short	(.L_55 - .L_54)
	.align		4
.L_54:
        /*007c*/ 	.word	index@(.nv.constant0._Z15kernel_gj_step2PdS_S_ii)
        /*0080*/ 	.short	0x0380
        /*0082*/ 	.short	0x0020


	//----- nvinfo : EIATTR_SW_WAR
	.align		4
.L_55:
        /*0084*/ 	.byte	0x04, 0x36
        /*0086*/ 	.short	(.L_57 - .L_56)
.L_56:
        /*0088*/ 	.word	0x00000008
.L_57:


//--------------------- .nv.info._Z14kernel_gj_stepPdS_S_ii --------------------------
	.section	.nv.info._Z14kernel_gj_stepPdS_S_ii,"",@"SHT_CUDA_INFO"
	.sectionflags	@""
	.align	4


	//----- nvinfo : EIATTR_CUDA_API_VERSION
	.align		4
        /*0000*/ 	.byte	0x04, 0x37
        /*0002*/ 	.short	(.L_59 - .L_58)
.L_58:
        /*0004*/ 	.word	0x00000082


	//----- nvinfo : EIATTR_KPARAM_INFO
	.align		4
.L_59:
        /*0008*/ 	.byte	0x04, 0x17
        /*000a*/ 	.short	(.L_61 - .L_60)
.L_60:
        /*000c*/ 	.word	0x00000000
        /*0010*/ 	.short	0x0004
        /*0012*/ 	.short	0x001c
        /*0014*/ 	.byte	0x00, 0xf0, 0x11, 0x00


	//----- nvinfo : EIATTR_KPARAM_INFO
	.align		4
.L_61:
        /*0018*/ 	.byte	0x04, 0x17
        /*001a*/ 	.short	(.L_63 - .L_62)
.L_62:
        /*001c*/ 	.word	0x00000000
        /*0020*/ 	.short	0x0003
        /*0022*/ 	.short	0x0018
        /*0024*/ 	.byte	0x00, 0xf0, 0x11, 0x00


	//----- nvinfo : EIATTR_KPARAM_INFO
	.align		4
.L_63:
        /*0028*/ 	.byte	0x04, 0x17
        /*002a*/ 	.short	(.L_65 - .L_64)
.L_64:
        /*002c*/ 	.word	0x00000000
        /*0030*/ 	.short	0x0002
        /*0032*/ 	.short	0x0010
        /*0034*/ 	.byte	0x00, 0xf5, 0x21, 0x00


	//----- nvinfo : EIATTR_KPARAM_INFO
	.align		4
.L_65:
        /*0038*/ 	.byte	0x04, 0x17
        /*003a*/ 	.short	(.L_67 - .L_66)
.L_66:
        /*003c*/ 	.word	0x00000000
        /*0040*/ 	.short	0x0001
        /*0042*/ 	.short	0x0008
        /*0044*/ 	.byte	0x00, 0xf5, 0x21, 0x00


	//----- nvinfo : EIATTR_KPARAM_INFO
	.align		4
.L_67:
        /*0048*/ 	.byte	0x04, 0x17
        /*004a*/ 	.short	(.L_69 - .L_68)
.L_68:
        /*004c*/ 	.word	0x00000000
        /*0050*/ 	.short	0x0000
        /*0052*/ 	.short	0x0000
        /*0054*/ 	.byte	0x00, 0xf5, 0x21, 0x00


	//----- nvinfo : EIATTR_SPARSE_MMA_MASK
	.align		4
.L_69:
        /*0058*/ 	.byte	0x03, 0x50
        /*005a*/ 	.short	0x0000


	//----- nvinfo : EIATTR_MAXREG_COUNT
	.align		4
        /*005c*/ 	.byte	0x03, 0x1b
        /*005e*/ 	.short	0x00ff


	//----- nvinfo : EIATTR_MERCURY_ISA_VERSION
	.align		4
        /*0060*/ 	.byte	0x03, 0x5f
        /*0062*/ 	.short	0x0101


	//----- nvinfo : EIATTR_VRC_CTA_INIT_COUNT
	.align		4
        /*0064*/ 	.byte	0x02, 0x4a
	.zero		1
	.zero		1


	//----- nvinfo : EIATTR_EXIT_INSTR_OFFSETS
	.align		4
        /*0068*/ 	.byte	0x04, 0x1c
        /*006a*/ 	.short	(.L_71 - .L_70)


	//   ....[0]....
.L_70:
        /*006c*/ 	.word	0x000000e0


	//   ....[1]....
        /*0070*/ 	.word	0x000001b0


	//----- nvinfo : EIATTR_CBANK_PARAM_SIZE
	.align		4
.L_71:
        /*0074*/ 	.byte	0x03, 0x19
        /*0076*/ 	.short	0x0020


	//----- nvinfo : EIATTR_PARAM_CBANK
	.align		4
        /*0078*/ 	.byte	0x04, 0x0a
        /*007a*/ 	.short	(.L_73 - .L_72)
	.align		4
.L_72:
        /*007c*/ 	.word	index@(.nv.constant0._Z14kernel_gj_stepPdS_S_ii)
        /*0080*/ 	.short	0x0380
        /*0082*/ 	.short	0x0020


	//----- nvinfo : EIATTR_SW_WAR
	.align		4
.L_73:
        /*0084*/ 	.byte	0x04, 0x36
        /*0086*/ 	.short	(.L_75 - .L_74)
.L_74:
        /*0088*/ 	.word	0x00000008
.L_75:


//--------------------- .nv.info._Z13kernel_eval_bPdS_S_ii --------------------------
	.section	.nv.info._Z13kernel_eval_bPdS_S_ii,"",@"SHT_CUDA_INFO"
	.sectionflags	@""
	.align	4


	//----- nvinfo : EIATTR_CUDA_API_VERSION
	.align		4
        /*0000*/ 	.byte	0x04, 0x37
        /*0002*/ 	.short	(.L_77 - .L_76)
.L_76:
        /*0004*/ 	.word	0x00000082


	//----- nvinfo : EIATTR_KPARAM_INFO
	.align		4
.L_77:
        /*0008*/ 	.byte	0x04, 0x17
        /*000a*/ 	.short	(.L_79 - .L_78)
.L_78:
        /*000c*/ 	.word	0x00000000
        /*0010*/ 	.short	0x0004
        /*0012*/ 	.short	0x001c
        /*0014*/ 	.byte	0x00, 0xf0, 0x11, 0x00


	//----- nvinfo : EIATTR_KPARAM_INFO
	.align		4
.L_79:
        /*0018*/ 	.byte	0x04, 0x17
        /*001a*/ 	.short	(.L_81 - .L_80)
.L_80:
        /*001c*/ 	.word	0x00000000
        /*0020*/ 	.short	0x0003
        /*0022*/ 	.short	0x0018
        /*0024*/ 	.byte	0x00, 0xf0, 0x11, 0x00


	//----- nvinfo : EIATTR_KPARAM_INFO
	.align		4
.L_81:
        /*0028*/ 	.byte	0x04, 0x17
        /*002a*/ 	.short	(.L_83 - .L_82)
.L_82:
        /*002c*/ 	.word	0x00000000
        /*0030*/ 	.short	0x0002
        /*0032*/ 	.short	0x0010
        /*0034*/ 	.byte	0x00, 0xf5, 0x21, 0x00


	//----- nvinfo : EIATTR_KPARAM_INFO
	.align		4
.L_83:
        /*0038*/ 	.byte	0x04, 0x17
        /*003a*/ 	.short	(.L_85 - .L_84)
.L_84:
        /*003c*/ 	.word	0x00000000
        /*0040*/ 	.short	0x0001
        /*0042*/ 	.short	0x0008
        /*0044*/ 	.byte	0x00, 0xf5, 0x21, 0x00


	//----- nvinfo : EIATTR_KPARAM_INFO
	.align		4
.L_85:
        /*0048*/ 	.byte	0x04, 0x17
        /*004a*/ 	.short	(.L_87 - .L_86)
.L_86:
        /*004c*/ 	.word	0x00000000
        /*0050*/ 	.short	0x0000
        /*0052*/ 	.short	0x0000
        /*0054*/ 	.byte	0x00, 0xf5, 0x21, 0x00


	//----- nvinfo : EIATTR_SPARSE_MMA_MASK
	.align		4
.L_87:
        /*0058*/ 	.byte	0x03, 0x50
        /*005a*/ 	.short	0x0000


	//----- nvinfo : EIATTR_MAXREG_COUNT
	.align		4
        /*005c*/ 	.byte	0x03, 0x1b
        /*005e*/ 	.short	0x00ff


	//----- nvinfo : EIATTR_MERCURY_ISA_VERSION
	.align		4
        /*0060*/ 	.byte	0x03, 0x5f
        /*0062*/ 	.short	0x0101


	//----- nvinfo : EIATTR_VRC_CTA_INIT_COUNT
	.align		4
        /*0064*/ 	.byte	0x02, 0x4a
	.zero		1
	.zero		1


	//----- nvinfo : EIATTR_EXIT_INSTR_OFFSETS
	.align		4
        /*0068*/ 	.byte	0x04, 0x1c
        /*006a*/ 	.short	(.L_89 - .L_88)


	//   ....[0]....
.L_88:
        /*006c*/ 	.word	0x00000080


	//   ....[1]....
        /*0070*/ 	.word	0x00000170


	//----- nvinfo : EIATTR_CBANK_PARAM_SIZE
	.align		4
.L_89:
        /*0074*/ 	.byte	0x03, 0x19
        /*0076*/ 	.short	0x0020


	//----- nvinfo : EIATTR_PARAM_CBANK
	.align		4
        /*0078*/ 	.byte	0x04, 0x0a
        /*007a*/ 	.short	(.L_91 - .L_90)
	.align		4
.L_90:
        /*007c*/ 	.word	index@(.nv.constant0._Z13kernel_eval_bPdS_S_ii)
        /*0080*/ 	.short	0x0380
        /*0082*/ 	.short	0x0020


	//----- nvinfo : EIATTR_SW_WAR
	.align		4
.L_91:
        /*0084*/ 	.byte	0x04, 0x36
        /*0086*/ 	.short	(.L_93 - .L_92)
.L_92:
        /*0088*/ 	.word	0x00000008
.L_93:


//--------------------- .nv.info._Z18kernel_eliminationPdS_S_ii --------------------------
	.section	.nv.info._Z18kernel_eliminationPdS_S_ii,"",@"SHT_CUDA_INFO"
	.sectionflags	@""
	.align	4


	//----- nvinfo : EIATTR_CUDA_API_VERSION
	.align		4
        /*0000*/ 	.byte	0x04, 0x37
        /*0002*/ 	.short	(.L_95 - .L_94)
.L_94:
        /*0004*/ 	.word	0x00000082


	//----- nvinfo : EIATTR_KPARAM_INFO
	.align		4
.L_95:
        /*0008*/ 	.byte	0x04, 0x17
        /*000a*/ 	.short	(.L_97 - .L_96)
.L_96:
        /*000c*/ 	.word	0x00000000
        /*0010*/ 	.short	0x0004
        /*0012*/ 	.short	0x001c
        /*0014*/ 	.byte	0x00, 0xf0, 0x11, 0x00


	//----- nvinfo : EIATTR_KPARAM_INFO
	.align		4
.L_97:
        /*0018*/ 	.byte	0x04, 0x17
        /*001a*/ 	.short	(.L_99 - .L_98)
.L_98:
        /*001c*/ 	.word	0x00000000
        /*0020*/ 	.short	0x0003
        /*0022*/ 	.short	0x0018
        /*0024*/ 	.byte	0x00, 0xf0, 0x11, 0x00


	//----- nvinfo : EIATTR_KPARAM_INFO
	.align		4
.L_99:
        /*0028*/ 	.byte	0x04, 0x17
        /*002a*/ 	.short	(.L_101 - .L_100)
.L_100:
        /*002c*/ 	.word	0x00000000
        /*0030*/ 	.short	0x0002
        /*0032*/ 	.short	0x0010
        /*0034*/ 	.byte	0x00, 0xf5, 0x21, 0x00


	//----- nvinfo : EIATTR_KPARAM_INFO
	.align		4
.L_101:
        /*0038*/ 	.byte	0x04, 0x17
        /*003a*/ 	.short	(.L_103 - .L_102)
.L_102:
        /*003c*/ 	.word	0x00000000
        /*0040*/ 	.short	0x0001
        /*0042*/ 	.short	0x0008
        /*0044*/ 	.byte	0x00, 0xf5, 0x21, 0x00


	//----- nvinfo : EIATTR_KPARAM_INFO
	.align		4
.L_103:
        /*0048*/ 	.byte	0x04, 0x17
        /*004a*/ 	.short	(.L_105 - .L_104)
.L_104:
        /*004c*/ 	.word	0x00000000
        /*0050*/ 	.short	0x0000
        /*0052*/ 	.short	0x0000
        /*0054*/ 	.byte	0x00, 0xf5, 0x21, 0x00


	//----- nvinfo : EIATTR_SPARSE_MMA_MASK
	.align		4
.L_105:
        /*0058*/ 	.byte	0x03, 0x50
        /*005a*/ 	.short	0x0000


	//----- nvinfo : EIATTR_MAXREG_COUNT
	.align		4
        /*005c*/ 	.byte	0x03, 0x1b
        /*005e*/ 	.short	0x00ff


	//----- nvinfo : EIATTR_MERCURY_ISA_VERSION
	.align		4
        /*0060*/ 	.byte	0x03, 0x5f
        /*0062*/ 	.short	0x0101


	//----- nvinfo : EIATTR_VRC_CTA_INIT_COUNT
	.align		4
        /*0064*/ 	.byte	0x02, 0x4a
	.zero		1
	.zero		1


	//----- nvinfo : EIATTR_EXIT_INSTR_OFFSETS
	.align		4
        /*0068*/ 	.byte	0x04, 0x1c
        /*006a*/ 	.short	(.L_107 - .L_106)


	//   ....[0]....
.L_106:
        /*006c*/ 	.word	0x000000f0


	//   ....[1]....
        /*0070*/ 	.word	0x000001d0


	//----- nvinfo : EIATTR_CBANK_PARAM_SIZE
	.align		4
.L_107:
        /*0074*/ 	.byte	0x03, 0x19
        /*0076*/ 	.short	0x0020


	//----- nvinfo : EIATTR_PARAM_CBANK
	.align		4
        /*0078*/ 	.byte	0x04, 0x0a
        /*007a*/ 	.short	(.L_109 - .L_108)
	.align		4
.L_108:
        /*007c*/ 	.word	index@(.nv.constant0._Z18kernel_eliminationPdS_S_ii)
        /*0080*/ 	.short	0x0380
        /*0082*/ 	.short	0x0020


	//----- nvinfo : EIATTR_SW_WAR
	.align		4
.L_109:
        /*0084*/ 	.byte	0x04, 0x36
        /*0086*/ 	.short	(.L_111 - .L_110)
.L_110:
        /*0088*/ 	.word	0x00000008
.L_111:


//--------------------- .nv.info._Z17kernel_norm_pivotPdS_S_ii --------------------------
	.section	.nv.info._Z17kernel_norm_pivotPdS_S_ii,"",@"SHT_CUDA_INFO"
	.sectionflags	@""
	.align	4


	//----- nvinfo : EIATTR_CUDA_API_VERSION
	.align		4
        /*0000*/ 	.byte	0x04, 0x37
        /*0002*/ 	.short	(.L_113 - .L_112)
.L_112:
        /*0004*/ 	.word	0x00000082


	//----- nvinfo : EIATTR_KPARAM_INFO
	.align		4
.L_113:
        /*0008*/ 	.byte	0x04, 0x17
        /*000a*/ 	.short	(.L_115 - .L_114)
.L_114:
        /*000c*/ 	.word	0x00000000
        /*0010*/ 	.short	0x0004
        /*0012*/ 	.short	0x001c
        /*0014*/ 	.byte	0x00, 0xf0, 0x11, 0x00


	//----- nvinfo : EIATTR_KPARAM_INFO
	.align		4
.L_115:
        /*0018*/ 	.byte	0x04, 0x17
        /*001a*/ 	.short	(.L_117 - .L_116)
.L_116:
        /*001c*/ 	.word	0x00000000
        /*0020*/ 	.short	0x0003
        /*0022*/ 	.short	0x0018
        /*0024*/ 	.byte	0x00, 0xf0, 0x11, 0x00


	//----- nvinfo : EIATTR_KPARAM_INFO
	.align		4
.L_117:
        /*0028*/ 	.byte	0x04, 0x17
        /*002a*/ 	.short	(.L_119 - .L_118)
.L_118:
        /*002c*/ 	.word	0x00000000
        /*0030*/ 	.short	0x0002
        /*0032*/ 	.short	0x0010
        /*0034*/ 	.byte	0x00, 0xf5, 0x21, 0x00


	//----- nvinfo : EIATTR_KPARAM_INFO
	.align		4
.L_119:
        /*0038*/ 	.byte	0x04, 0x17
        /*003a*/ 	.short	(.L_121 - .L_120)
.L_120:
        /*003c*/ 	.word	0x00000000
        /*0040*/ 	.short	0x0001
        /*0042*/ 	.short	0x0008
        /*0044*/ 	.byte	0x00, 0xf5, 0x21, 0x00


	//----- nvinfo : EIATTR_KPARAM_INFO
	.align		4
.L_121:
        /*0048*/ 	.byte	0x04, 0x17
        /*004a*/ 	.short	(.L_123 - .L_122)
.L_122:
        /*004c*/ 	.word	0x00000000
        /*0050*/ 	.short	0x0000
        /*0052*/ 	.short	0x0000
        /*0054*/ 	.byte	0x00, 0xf5, 0x21, 0x00


	//----- nvinfo : EIATTR_SPARSE_MMA_MASK
	.align		4
.L_123:
        /*0058*/ 	.byte	0x03, 0x50
        /*005a*/ 	.short	0x0000


	//----- nvinfo : EIATTR_MAXREG_COUNT
	.align		4
        /*005c*/ 	.byte	0x03, 0x1b
        /*005e*/ 	.short	0x00ff


	//----- nvinfo : EIATTR_MERCURY_ISA_VERSION
	.align		4
        /*0060*/ 	.byte	0x03, 0x5f
        /*0062*/ 	.short	0x0101


	//----- nvinfo : EIATTR_VRC_CTA_INIT_COUNT
	.align		4
        /*0064*/ 	.byte	0x02, 0x4a
	.zero		1
	.zero		1


	//----- nvinfo : EIATTR_EXIT_INSTR_OFFSETS
	.align		4
        /*0068*/ 	.byte	0x04, 0x1c
        /*006a*/ 	.short	(.L_125 - .L_124)


	//   ....[0]....
.L_124:
        /*006c*/ 	.word	0x00000230


	//----- nvinfo : EIATTR_CRS_STACK_SIZE
	.align		4
.L_125:
        /*0070*/ 	.byte	0x04, 0x1e
        /*0072*/ 	.short	(.L_127 - .L_126)
.L_126:
        /*0074*/ 	.word	0x00000000


	//----- nvinfo : EIATTR_CBANK_PARAM_SIZE
	.align		4
.L_127:
        /*0078*/ 	.byte	0x03, 0x19
        /*007a*/ 	.short	0x0020


	//----- nvinfo : EIATTR_PARAM_CBANK
	.align		4
        /*007c*/ 	.byte	0x04, 0x0a
        /*007e*/ 	.short	(.L_129 - .L_128)
	.align		4
.L_128:
        /*0080*/ 	.word	index@(.nv.constant0._Z17kernel_norm_pivotPdS_S_ii)
        /*0084*/ 	.short	0x0380
        /*0086*/ 	.short	0x0020


	//----- nvinfo : EIATTR_SW_WAR
	.align		4
.L_129:
        /*0088*/ 	.byte	0x04, 0x36
        /*008a*/ 	.short	(.L_131 - .L_130)
.L_130:
        /*008c*/ 	.word	0x00000008
.L_131:


//--------------------- .nv.info._Z20kernel_normalize_rowPdS_S_ii --------------------------
	.section	.nv.info._Z20kernel_normalize_rowPdS_S_ii,"",@"SHT_CUDA_INFO"
	.sectionflags	@""
	.align	4


	//----- nvinfo : EIATTR_CUDA_API_VERSION
	.align		4
        /*0000*/ 	.byte	0x04, 0x37
        /*0002*/ 	.short	(.L_133 - .L_132)
.L_132:
        /*0004*/ 	.word	0x00000082


	//----- nvinfo : EIATTR_KPARAM_INFO
	.align		4
.L_133:
        /*0008*/ 	.byte	0x04, 0x17
        /*000a*/ 	.short	(.L_135 - .L_134)
.L_134:
        /*000c*/ 	.word	0x00000000
        /*0010*/ 	.short	0x0004
        /*0012*/ 	.short	0x001c
        /*0014*/ 	.byte	0x00, 0xf0, 0x11, 0x00


	//----- nvinfo : EIATTR_KPARAM_INFO
	.align		4
.L_135:
        /*0018*/ 	.byte	0x04, 0x17
        /*001a*/ 	.short	(.L_137 - .L_136)
.L_136:
        /*001c*/ 	.word	0x00000000
        /*0020*/ 	.short	0x0003
        /*0022*/ 	.short	0x0018
        /*0024*/ 	.byte	0x00, 0xf0, 0x11, 0x00


	//----- nvinfo : EIATTR_KPARAM_INFO
	.align		4
.L_137:
        /*0028*/ 	.byte	0x04, 0x17
        /*002a*/ 	.short	(.L_139 - .L_138)
.L_138:
        /*002c*/ 	.word	0x00000000
        /*0030*/ 	.short	0x0002
        /*0032*/ 	.short	0x0010
        /*0034*/ 	.byte	0x00, 0xf5, 0x21, 0x00


	//----- nvinfo : EIATTR_KPARAM_INFO
	.align		4
.L_139:
        /*0038*/ 	.byte	0x04, 0x17
        /*003a*/ 	.short	(.L_141 - .L_140)
.L_140:
        /*003c*/ 	.word	0x00000000
        /*0040*/ 	.short	0x0001
        /*0042*/ 	.short	0x0008
        /*0044*/ 	.byte	0x00, 0xf5, 0x21, 0x00


	//----- nvinfo : EIATTR_KPARAM_INFO
	.align		4
.L_141:
        /*0048*/ 	.byte	0x04, 0x17
        /*004a*/ 	.short	(.L_143 - .L_142)
.L_142:
        /*004c*/ 	.word	0x00000000
        /*0050*/ 	.short	0x0000
        /*0052*/ 	.short	0x0000
        /*0054*/ 	.byte	0x00, 0xf5, 0x21, 0x00


	//----- nvinfo : EIATTR_SPARSE_MMA_MASK
	.align		4
.L_143:
        /*0058*/ 	.byte	0x03, 0x50
        /*005a*/ 	.short	0x0000


	//----- nvinfo : EIATTR_MAXREG_COUNT
	.align		4
        /*005c*/ 	.byte	0x03, 0x1b
        /*005e*/ 	.short	0x00ff


	//----- nvinfo : EIATTR_MERCURY_ISA_VERSION
	.align		4
        /*0060*/ 	.byte	0x03, 0x5f
        /*0062*/ 	.short	0x0101


	//----- nvinfo : EIATTR_VRC_CTA_INIT_COUNT
	.align		4
        /*0064*/ 	.byte	0x02, 0x4a
	.zero		1
	.zero		1


	//----- nvinfo : EIATTR_EXIT_INSTR_OFFSETS
	.align		4
        /*0068*/ 	.byte	0x04, 0x1c
        /*006a*/ 	.short	(.L_145 - .L_144)


	//   ....[0]....
.L_144:
        /*006c*/ 	.word	0x00000080


	//   ....[1]....
        /*0070*/ 	.word	0x00000260


	//----- nvinfo : EIATTR_CRS_STACK_SIZE
	.align		4
.L_145:
        /*0074*/ 	.byte	0x04, 0x1e
        /*0076*/ 	.short	(.L_147 - .L_146)
.L_146:
        /*0078*/ 	.word	0x00000000


	//----- nvinfo : EIATTR_CBANK_PARAM_SIZE
	.align		4
.L_147:
        /*007c*/ 	.byte	0x03, 0x19
        /*007e*/ 	.short	0x0020


	//----- nvinfo : EIATTR_PARAM_CBANK
	.align		4
        /*0080*/ 	.byte	0x04, 0x0a
        /*0082*/ 	.short	(.L_149 - .L_148)
	.align		4
.L_148:
        /*0084*/ 	.word	index@(.nv.constant0._Z20kernel_normalize_rowPdS_S_ii)
        /*0088*/ 	.short	0x0380
        /*008a*/ 	.short	0x0020


	//----- nvinfo : EIATTR_SW_WAR
	.align		4
.L_149:
        /*008c*/ 	.byte	0x04, 0x36
        /*008e*/ 	.short	(.L_151 - .L_150)
.L_150:
        /*0090*/ 	.word	0x00000008
.L_151:


//--------------------- .nv.callgraph             --------------------------
	.section	.nv.callgraph,"",@"SHT_CUDA_CALLGRAPH"
	.align	4
	.sectionentsize	8
	.align		4
        /*0000*/ 	.word	0x00000000
	.align		4
        /*0004*/ 	.word	0xffffffff
	.align		4
        /*0008*/ 	.word	0x00000000
	.align		4
        /*000c*/ 	.word	0xfffffffe
	.align		4
        /*0010*/ 	.word	0x00000000
	.align		4
        /*0014*/ 	.word	0xfffffffd
	.align		4
        /*0018*/ 	.word	0x00000000
	.align		4
        /*001c*/ 	.word	0xfffffffc


//--------------------- .text._Z15kernel_gj_step2PdS_S_ii --------------------------
	.section	.text._Z15kernel_gj_step2PdS_S_ii,"ax",@progbits
	.align	128
        .global         _Z15kernel_gj_step2PdS_S_ii
        .type           _Z15kernel_gj_step2PdS_S_ii,@function
        .size           _Z15kernel_gj_step2PdS_S_ii,(.L_x_21 - _Z15kernel_gj_step2PdS_S_ii)
        .other          _Z15kernel_gj_step2PdS_S_ii,@"STO_CUDA_ENTRY STV_DEFAULT"
_Z15kernel_gj_step2PdS_S_ii:
.text._Z15kernel_gj_step2PdS_S_ii:
[----:B------:R-:W-:Y:S01]  /*0000*/  LDC R1, c[0x0][0x37c] ;  /* 0x0000df00ff017b82 */ /* 0x000fe20000000800 */
[----:B------:R-:W0:Y:S07]  /*0010*/  S2R R0, SR_TID.X ;  /* 0x0000000000007919 */ /* 0x000e2e0000002100 */
[----:B------:R-:W0:Y:S08]  /*0020*/  S2UR UR4, SR_CTAID.X ;  /* 0x00000000000479c3 */ /* 0x000e300000002500 */
[----:B------:R-:W0:Y:S08]  /*0030*/  LDC R5, c[0x0][0x360] ;  /* 0x0000d800ff057b82 */ /* 0x000e300000000800 */
[----:B------:R-:W1:Y:S01]  /*0040*/  LDC R6, c[0x0][0x39c] ;  /* 0x0000e700ff067b82 */ /* 0x000e620000000800 */
[----:B0-----:R-:W-:-:S05]  /*0050*/  IMAD R5, R5, UR4, R0 ;  /* 0x0000000405057c24 */ /* 0x001fca000f8e0200 */
[----:B-1----:R-:W-:-:S13]  /*0060*/  ISETP.GE.AND P0, PT, R5, R6, PT ;  /* 0x000000060500720c */ /* 0x002fda0003f06270 */
[----:B------:R-:W-:Y:S05]  /*0070*/  @P0 EXIT ;  /* 0x000000000000094d */ /* 0x000fea0003800000 */
[----:B------:R-:W0:Y:S01]  /*0080*/  LDC.64 R8, c[0x0][0x390] ;  /* 0x0000e400ff087b82 */ /* 0x000e220000000a00 */
[----:B------:R-:W1:Y:S01]  /*0090*/  LDCU UR6, c[0x0][0x398] ;  /* 0x00007300ff0677ac */ /* 0x000e620008000800 */
[----:B------:R-:W2:Y:S06]  /*00a0*/  LDCU.64 UR4, c[0x0][0x358] ;  /* 0x00006b00ff0477ac */ /* 0x000eac0008000a00 */
[----:B------:R-:W3:Y:S01]  /*00b0*/  LDC.64 R2, c[0x0][0x380] ;  /* 0x0000e000ff027b82 */ /* 0x000ee20000000a00 */
[----:B-1----:R-:W-:Y:S02]  /*00c0*/  IMAD R11, R5, UR6, R6 ;  /* 0x00000006050b7c24 */ /* 0x002fe4000f8e0206 */
[----:B0-----:R-:W-:-:S04]  /*00d0*/  IMAD.WIDE R6, R6, 0x8, R8 ;  /* 0x0000000806067825 */ /* 0x001fc800078e0208 */
[----:B------:R-:W-:Y:S02]  /*00e0*/  IMAD.WIDE R8, R5, 0x8, R8 ;  /* 0x0000000805087825 */ /* 0x000fe400078e0208 */
[----:B--2---:R-:W2:Y:S02]  /*00f0*/  LDG.E.64 R6, desc[UR4][R6.64] ;  /* 0x0000000406067981 */ /* 0x004ea4000c1e1b00 */
[----:B---3--:R-:W-:Y:S02]  /*0100*/  IMAD.WIDE R2, R11, 0x8, R2 ;  /* 0x000000080b027825 */ /* 0x008fe400078e0202 */
[----:B------:R-:W2:Y:S04]  /*0110*/  LDG.E.64 R10, desc[UR4][R8.64] ;  /* 0x00000004080a7981 */ /* 0x000ea8000c1e1b00 */
[----:B------:R-:W2:Y:S02]  /*0120*/  LDG.E.64 R4, desc[UR4][R2.64] ;  /* 0x0000000402047981 */ /* 0x000ea4000c1e1b00 */
[----:B--2---:R-:W-:-:S07]  /*0130*/  DFMA R4, -R4, R6, R10 ;  /* 0x000000060404722b */ /* 0x004fce000000010a */
[----:B------:R-:W-:Y:S04]  /*0140*/  STG.E.64 desc[UR4][R8.64], R4 ;  /* 0x0000000408007986 */ /* 0x000fe8000c101b04 */
[----:B------:R-:W-:Y:S01]  /*0150*/  STG.E.64 desc[UR4][R2.64], RZ ;  /* 0x000000ff02007986 */ /* 0x000fe2000c101b04 */
[----:B------:R-:W-:Y:S05]  /*0160*/  EXIT ;  /* 0x000000000000794d */ /* 0x000fea0003800000 */
.L_x_0:
[----:B------:R-:W-:-:S00]  /*0170*/  BRA `(.L_x_0) ;  /* 0xfffffffc00fc7947 */ /* 0x000fc0000383ffff */
[----:B------:R-:W-:-:S00]  /*0180*/  NOP ;  /* 0x0000000000007918 */ /* 0x000fc00000000000 */
[----:B------:R-:W-:-:S00]  /*0190*/  NOP ;  /* 0x0000000000007918 */ /* 0x000fc00000000000 */
[----:B------:R-:W-:-:S00]  /*01a0*/  NOP ;  /* 0x0000000000007918 */ /* 0x000fc00000000000 */
[----:B------:R-:W-:-:S00]  /*01b0*/  NOP ;  /* 0x0000000000007918 */ /* 0x000fc00000000000 */
[----:B------:R-:W-:-:S00]  /*01c0*/  NOP ;  /* 0x0000000000007918 */ /* 0x000fc00000000000 */
[----:B------:R-:W-:-:S00]  /*01d0*/  NOP ;  /* 0x0000000000007918 */ /* 0x000fc00000000000 */
[----:B------:R-:W-:-:S00]  /*01e0*/  NOP ;  /* 0x0000000000007918 */ /* 0x000fc00000000000 */
[----:B------:R-:W-:-:S00]  /*01f0*/  NOP ;  /* 0x0000000000007918 */ /* 0x000fc00000000000 */
.L_x_21:


//--------------------- .text._Z14kernel_gj_stepPdS_S_ii --------------------------
	.section	.text._Z14kernel_gj_stepPdS_S_ii,"ax",@progbits
	.align	128
        .global         _Z14kernel_gj_stepPdS_S_ii
        .type           _Z14kernel_gj_stepPdS_S_ii,@function
        .size           _Z14kernel_gj_stepPdS_S_ii,(.L_x_22 - _Z14kernel_gj_stepPdS_S_ii)
        .other          _Z14kernel_gj_stepPdS_S_ii,@"STO_CUDA_ENTRY STV_DEFAULT"
_Z14kernel_gj_stepPdS_S_ii:
.text._Z14kernel_gj_stepPdS_S_ii:
[----:B------:R-:W-:Y:S01]  /*0000*/  LDC R1, c[0x0][0x37c] ;  /* 0x0000df00ff017b82 */ /* 0x000fe20000000800 */
[----:B------:R-:W0:Y:S07]  /*0010*/  S2R R3, SR_TID.X ;  /* 0x0000000000037919 */ /* 0x000e2e0000002100 */
[----:B------:R-:W0:Y:S01]  /*0020*/  S2UR UR4, SR_CTAID.X ;  /* 0x00000000000479c3 */ /* 0x000e220000002500 */
[----:B------:R-:W1:Y:S07]  /*0030*/  S2R R5, SR_TID.Y ;  /* 0x0000000000057919 */ /* 0x000e6e0000002200 */
[----:B------:R-:W0:Y:S08]  /*0040*/  LDC R0, c[0x0][0x360] ;  /* 0x0000d800ff007b82 */ /* 0x000e300000000800 */
[----:B------:R-:W2:Y:S08]  /*0050*/  LDC.64 R8, c[0x0][0x398] ;  /* 0x0000e600ff087b82 */ /* 0x000eb00000000a00 */
[----:B------:R-:W1:Y:S08]  /*0060*/  S2UR UR5, SR_CTAID.Y ;  /* 0x00000000000579c3 */ /* 0x000e700000002600 */
[----:B------:R-:W1:Y:S01]  /*0070*/  LDC R2, c[0x0][0x364] ;  /* 0x0000d900ff027b82 */ /* 0x000e620000000800 */
[----:B0-----:R-:W-:-:S05]  /*0080*/  IMAD R0, R0, UR4, R3 ;  /* 0x0000000400007c24 */ /* 0x001fca000f8e0203 */
[----:B------:R-:W-:-:S04]  /*0090*/  IADD3 R0, PT, PT, R0, 0x1, RZ ;  /* 0x0000000100007810 */ /* 0x000fc80007ffe0ff */
[----:B--2---:R-:W-:-:S04]  /*00a0*/  IADD3 R3, PT, PT, R0, R9, RZ ;  /* 0x0000000900037210 */ /* 0x004fc80007ffe0ff */
[----:B------:R-:W-:Y:S01]  /*00b0*/  ISETP.GE.AND P0, PT, R3, R8, PT ;  /* 0x000000080300720c */ /* 0x000fe20003f06270 */
[----:B-1----:R-:W-:-:S05]  /*00c0*/  IMAD R2, R2, UR5, R5 ;  /* 0x0000000502027c24 */ /* 0x002fca000f8e0205 */
[----:B------:R-:W-:-:S13]  /*00d0*/  ISETP.GE.OR P0, PT, R2, R9, P0 ;  /* 0x000000090200720c */ /* 0x000fda0000706670 */
[----:B------:R-:W-:Y:S05]  /*00e0*/  @P0 EXIT ;  /* 0x000000000000094d */ /* 0x000fea0003800000 */
[----:B------:R-:W0:Y:S01]  /*00f0*/  LDC.64 R4, c[0x0][0x380] ;  /* 0x0000e000ff047b82 */ /* 0x000e220000000a00 */
[----:B------:R-:W1:Y:S01]  /*0100*/  LDCU.64 UR4, c[0x0][0x358] ;  /* 0x00006b00ff0477ac */ /* 0x000e620008000a00 */
[-C--:B------:R-:W-:Y:S02]  /*0110*/  IMAD R7, R2, R8.reuse, R9 ;  /* 0x0000000802077224 */ /* 0x080fe400078e0209 */
[----:B------:R-:W-:Y:S02]  /*0120*/  IMAD R9, R9, R8, R3 ;  /* 0x0000000809097224 */ /* 0x000fe400078e0203 */
[----:B0-----:R-:W-:-:S04]  /*0130*/  IMAD.WIDE R2, R7, 0x8, R4 ;  /* 0x0000000807027825 */ /* 0x001fc800078e0204 */
[----:B------:R-:W-:-:S04]  /*0140*/  IMAD.WIDE R4, R9, 0x8, R4 ;  /* 0x0000000809047825 */ /* 0x000fc800078e0204 */
[----:B------:R-:W-:Y:S02]  /*0150*/  IMAD.WIDE R6, R0, 0x8, R2 ;  /* 0x0000000800067825 */ /* 0x000fe400078e0202 */
[----:B-1----:R-:W2:Y:S04]  /*0160*/  LDG.E.64 R4, desc[UR4][R4.64] ;  /* 0x0000000404047981 */ /* 0x002ea8000c1e1b00 */
[----:B------:R-:W2:Y:S04]  /*0170*/  LDG.E.64 R2, desc[UR4][R2.64] ;  /* 0x0000000402027981 */ /* 0x000ea8000c1e1b00 */
[----:B------:R-:W2:Y:S02]  /*0180*/  LDG.E.64 R8, desc[UR4][R6.64] ;  /* 0x0000000406087981 */ /* 0x000ea4000c1e1b00 */
[----:B--2---:R-:W-:-:S07]  /*0190*/  DFMA R8, -R2, R4, R8 ;  /* 0x000000040208722b */ /* 0x004fce0000000108 */
[----:B------:R-:W-:Y:S01]  /*01a0*/  STG.E.64 desc[UR4][R6.64], R8 ;  /* 0x0000000806007986 */ /* 0x000fe2000c101b04 */
[----:B------:R-:W-:Y:S05]  /*01b0*/  EXIT ;  /* 0x000000000000794d */ /* 0x000fea0003800000 */
.L_x_1:
        /* <DEDUP_REMOVED lines=12> */
.L_x_22:


//--------------------- .text._Z13kernel_eval_bPdS_S_ii --------------------------
	.section	.text._Z13kernel_eval_bPdS_S_ii,"ax",@progbits
	.align	128
        .global         _Z13kernel_eval_bPdS_S_ii
        .type           _Z13kernel_eval_bPdS_S_ii,@function
        .size           _Z13kernel_eval_bPdS_S_ii,(.L_x_23 - _Z13kernel_eval_bPdS_S_ii)
        .other          _Z13kernel_eval_bPdS_S_ii,@"STO_CUDA_ENTRY STV_DEFAULT"
_Z13kernel_eval_bPdS_S_ii:
.text._Z13kernel_eval_bPdS_S_ii:
[----:B------:R-:W-:Y:S01]  /*0000*/  LDC R1, c[0x0][0x37c] ;  /* 0x0000df00ff017b82 */ /* 0x000fe20000000800 */
[----:B------:R-:W0:Y:S07]  /*0010*/  S2R R3, SR_TID.X ;  /* 0x0000000000037919 */ /* 0x000e2e0000002100 */
[----:B------:R-:W0:Y:S08]  /*0020*/  S2UR UR4, SR_CTAID.X ;  /* 0x00000000000479c3 */ /* 0x000e300000002500 */
[----:B------:R-:W0:Y:S08]  /*0030*/  LDC R0, c[0x0][0x360] ;  /* 0x0000d800ff007b82 */ /* 0x000e300000000800 */
[----:B------:R-:W1:Y:S01]  /*0040*/  LDC.64 R12, c[0x0][0x398] ;  /* 0x0000e600ff0c7b82 */ /* 0x000e620000000a00 */
[----:B0-----:R-:W-:-:S05]  /*0050*/  IMAD R0, R0, UR4, R3 ;  /* 0x0000000400007c24 */ /* 0x001fca000f8e0203 */
[----:B-1----:R-:W-:-:S04]  /*0060*/  IADD3.X R5, PT, PT, R0, R13, RZ, PT, !PT ;  /* 0x0000000d00057210 */ /* 0x002fc80003ffe4ff */
[----:B------:R-:W-:-:S13]  /*0070*/  ISETP.GE.AND P0, PT, R5, R12, PT ;  /* 0x0000000c0500720c */ /* 0x000fda0003f06270 */
[----:B------:R-:W-:Y:S05]  /*0080*/  @P0 EXIT ;  /* 0x000000000000094d */ /* 0x000fea0003800000 */
[----:B------:R-:W0:Y:S01]  /*0090*/  LDC.64 R6, c[0x0][0x390] ;  /* 0x0000e400ff067b82 */ /* 0x000e220000000a00 */
[----:B------:R-:W1:Y:S01]  /*00a0*/  LDCU.64 UR4, c[0x0][0x358] ;  /* 0x00006b00ff0477ac */ /* 0x000e620008000a00 */
[----:B------:R-:W-:-:S06]  /*00b0*/  IMAD R11, R5, R12, R13 ;  /* 0x0000000c050b7224 */ /* 0x000fcc00078e020d */
[----:B------:R-:W2:Y:S08]  /*00c0*/  LDC.64 R2, c[0x0][0x380] ;  /* 0x0000e000ff027b82 */ /* 0x000eb00000000a00 */
[----:B------:R-:W3:Y:S01]  /*00d0*/  LDC.64 R8, c[0x0][0x388] ;  /* 0x0000e200ff087b82 */ /* 0x000ee20000000a00 */
[----:B0-----:R-:W-:-:S06]  /*00e0*/  IMAD.WIDE R6, R13, 0x8, R6 ;  /* 0x000000080d067825 */ /* 0x001fcc00078e0206 */
[----:B-1----:R-:W4:Y:S01]  /*00f0*/  LDG.E.64 R6, desc[UR4][R6.64] ;  /* 0x0000000406067981 */ /* 0x002f22000c1e1b00 */
[----:B--2---:R-:W-:-:S04]  /*0100*/  IMAD.WIDE R2, R11, 0x8, R2 ;  /* 0x000000080b027825 */ /* 0x004fc800078e0202 */
[----:B---3--:R-:W-:Y:S02]  /*0110*/  IMAD.WIDE R8, R5, 0x8, R8 ;  /* 0x0000000805087825 */ /* 0x008fe400078e0208 */
[----:B------:R-:W4:Y:S04]  /*0120*/  LDG.E.64 R4, desc[UR4][R2.64] ;  /* 0x0000000402047981 */ /* 0x000f28000c1e1b00 */
[----:B------:R-:W4:Y:S02]  /*0130*/  LDG.E.64 R10, desc[UR4][R8.64] ;  /* 0x00000004080a7981 */ /* 0x000f24000c1e1b00 */
[----:B----4-:R-:W-:-:S07]  /*0140*/  DFMA R4, -R4, R6, R10 ;  /* 0x000000060404722b */ /* 0x010fce000000010a */
[----:B------:R-:W-:Y:S04]  /*0150*/  STG.E.64 desc[UR4][R8.64], R4 ;  /* 0x0000000408007986 */ /* 0x000fe8000c101b04 */
[----:B------:R-:W-:Y:S01]  /*0160*/  STG.E.64 desc[UR4][R2.64], RZ ;  /* 0x000000ff02007986 */ /* 0x000fe2000c101b04 */
[----:B------:R-:W-:Y:S05]  /*0170*/  EXIT ;  /* 0x000000000000794d */ /* 0x000fea0003800000 */
.L_x_2:
        /* <DEDUP_REMOVED lines=16> */
.L_x_23:


//--------------------- .text._Z18kernel_eliminationPdS_S_ii --------------------------
	.section	.text._Z18kernel_eliminationPdS_S_ii,"ax",@progbits
	.align	128
        .global         _Z18kernel_eliminationPdS_S_ii
        .type           _Z18kernel_eliminationPdS_S_ii,@function
        .size           _Z18kernel_eliminationPdS_S_ii,(.L_x_24 - _Z18kernel_eliminationPdS_S_ii)
        .other          _Z18kernel_eliminationPdS_S_ii,@"STO_CUDA_ENTRY STV_DEFAULT"
_Z18kernel_eliminationPdS_S_ii:
.text._Z18kernel_eliminationPdS_S_ii:
[----:B------:R-:W-:Y:S01]  /*0000*/  LDC R1, c[0x0][0x37c] ;  /* 0x0000df00ff017b82 */ /* 0x000fe20000000800 */
[----:B------:R-:W0:Y:S07]  /*0010*/  S2R R0, SR_TID.X ;  /* 0x0000000000007919 */ /* 0x000e2e0000002100 */
[----:B------:R-:W0:Y:S01]  /*0020*/  S2UR UR4, SR_CTAID.X ;  /* 0x00000000000479c3 */ /* 0x000e220000002500 */
[----:B------:R-:W1:Y:S07]  /*0030*/  S2R R2, SR_TID.Y ;  /* 0x0000000000027919 */ /* 0x000e6e0000002200 */
[----:B------:R-:W0:Y:S08]  /*0040*/  LDC R3, c[0x0][0x360] ;  /* 0x0000d800ff037b82 */ /* 0x000e300000000800 */
[----:B------:R-:W1:Y:S08]  /*0050*/  S2UR UR5, SR_CTAID.Y ;  /* 0x00000000000579c3 */ /* 0x000e700000002600 */
[----:B------:R-:W2:Y:S08]  /*0060*/  LDC.64 R8, c[0x0][0x398] ;  /* 0x0000e600ff087b82 */ /* 0x000eb00000000a00 */
[----:B------:R-:W1:Y:S01]  /*0070*/  LDC R5, c[0x0][0x364] ;  /* 0x0000d900ff057b82 */ /* 0x000e620000000800 */
[----:B0-----:R-:W-:Y:S01]  /*0080*/  IMAD R3, R3, UR4, R0 ;  /* 0x0000000403037c24 */ /* 0x001fe2000f8e0200 */
[----:B--2---:R-:W-:-:S04]  /*0090*/  IADD3 R0, PT, PT, R9, 0x1, RZ ;  /* 0x0000000109007810 */ /* 0x004fc80007ffe0ff */
[----:B------:R-:W-:Y:S01]  /*00a0*/  IADD3 R3, PT, PT, R0, R3, RZ ;  /* 0x0000000300037210 */ /* 0x000fe20007ffe0ff */
[----:B-1----:R-:W-:-:S05]  /*00b0*/  IMAD R5, R5, UR5, R2 ;  /* 0x0000000505057c24 */ /* 0x002fca000f8e0202 */
[----:B------:R-:W-:-:S04]  /*00c0*/  IADD3 R0, PT, PT, R0, R5, RZ ;  /* 0x0000000500007210 */ /* 0x000fc80007ffe0ff */
[----:B------:R-:W-:-:S04]  /*00d0*/  VIMNMX R5, PT, PT, R3, R0, !PT ;  /* 0x0000000003057248 */ /* 0x000fc80007fe0100 */
[----:B------:R-:W-:-:S13]  /*00e0*/  ISETP.GE.AND P0, PT, R5, R8, PT ;  /* 0x000000080500720c */ /* 0x000fda0003f06270 */
[----:B------:R-:W-:Y:S05]  /*00f0*/  @P0 EXIT ;  /* 0x000000000000094d */ /* 0x000fea0003800000 */
[----:B------:R-:W0:Y:S01]  /*0100*/  LDC.64 R6, c[0x0][0x380] ;  /* 0x0000e000ff067b82 */ /* 0x000e220000000a00 */
[----:B------:R-:W1:Y:S01]  /*0110*/  LDCU.64 UR4, c[0x0][0x358] ;  /* 0x00006b00ff0477ac */ /* 0x000e620008000a00 */
[CC--:B------:R-:W-:Y:S02]  /*0120*/  IMAD R5, R0.reuse, R8.reuse, R9 ;  /* 0x0000000800057224 */ /* 0x0c0fe400078e0209 */
[-CC-:B------:R-:W-:Y:S02]  /*0130*/  IMAD R9, R9, R8.reuse, R3.reuse ;  /* 0x0000000809097224 */ /* 0x180fe400078e0203 */
[----:B------:R-:W-:Y:S02]  /*0140*/  IMAD R11, R0, R8, R3 ;  /* 0x00000008000b7224 */ /* 0x000fe400078e0203 */
[----:B0-----:R-:W-:-:S04]  /*0150*/  IMAD.WIDE R2, R5, 0x8, R6 ;  /* 0x0000000805027825 */ /* 0x001fc800078e0206 */
[--C-:B------:R-:W-:Y:S02]  /*0160*/  IMAD.WIDE R4, R9, 0x8, R6.reuse ;  /* 0x0000000809047825 */ /* 0x100fe400078e0206 */
[----:B-1----:R-:W2:Y:S02]  /*0170*/  LDG.E.64 R2, desc[UR4][R2.64] ;  /* 0x0000000402027981 */ /* 0x002ea4000c1e1b00 */
[----:B------:R-:W-:Y:S02]  /*0180*/  IMAD.WIDE R6, R11, 0x8, R6 ;  /* 0x000000080b067825 */ /* 0x000fe400078e0206 */
[----:B------:R-:W2:Y:S04]  /*0190*/  LDG.E.64 R4, desc[UR4][R4.64] ;  /* 0x0000000404047981 */ /* 0x000ea8000c1e1b00 */
[----:B------:R-:W2:Y:S02]  /*01a0*/  LDG.E.64 R8, desc[UR4][R6.64] ;  /* 0x0000000406087981 */ /* 0x000ea4000c1e1b00 */
[----:B--2---:R-:W-:-:S07]  /*01b0*/  DFMA R8, -R2, R4, R8 ;  /* 0x000000040208722b */ /* 0x004fce0000000108 */
[----:B------:R-:W-:Y:S01]  /*01c0*/  STG.E.64 desc[UR4][R6.64], R8 ;  /* 0x0000000806007986 */ /* 0x000fe2000c101b04 */
[----:B------:R-:W-:Y:S05]  /*01d0*/  EXIT ;  /* 0x000000000000794d */ /* 0x000fea0003800000 */
.L_x_3:
        /* <DEDUP_REMOVED lines=10> */
.L_x_24:


//--------------------- .text._Z17kernel_norm_pivotPdS_S_ii --------------------------
	.section	.text._Z17kernel_norm_pivotPdS_S_ii,"ax",@progbits
	.align	128
        .global         _Z17kernel_norm_pivotPdS_S_ii
        .type           _Z17kernel_norm_pivotPdS_S_ii,@function
        .size           _Z17kernel_norm_pivotPdS_S_ii,(.L_x_19 - _Z17kernel_norm_pivotPdS_S_ii)
        .other          _Z17kernel_norm_pivotPdS_S_ii,@"STO_CUDA_ENTRY STV_DEFAULT"
_Z17kernel_norm_pivotPdS_S_ii:
.text._Z17kernel_norm_pivotPdS_S_ii:
[----:B------:R-:W-:Y:S08]  /*0000*/  LDC R1, c[0x0][0x37c] ;  /* 0x0000df00ff017b82 */ /* 0x000ff00000000800 */
[----:B------:R-:W0:Y:S01]  /*0010*/  LDC.64 R10, c[0x0][0x398] ;  /* 0x0000e600ff0a7b82 */ /* 0x000e220000000a00 */
[----:B------:R-:W1:Y:S07]  /*0020*/  LDCU.64 UR4, c[0x0][0x358] ;  /* 0x00006b00ff0477ac */ /* 0x000e6e0008000a00 */
[----:B------:R-:W2:Y:S08]  /*0030*/  LDC.64 R4, c[0x0][0x380] ;  /* 0x0000e000ff047b82 */ /* 0x000eb00000000a00 */
[----:B------:R-:W3:Y:S01]  /*0040*/  LDC.64 R8, c[0x0][0x388] ;  /* 0x0000e200ff087b82 */ /* 0x000ee20000000a00 */
[----:B0-----:R-:W-:-:S04]  /*0050*/  IMAD R3, R11, R10, R11 ;  /* 0x0000000a0b037224 */ /* 0x001fc800078e020b */
[----:B--2---:R-:W-:-:S05]  /*0060*/  IMAD.WIDE R4, R3, 0x8, R4 ;  /* 0x0000000803047825 */ /* 0x004fca00078e0204 */
[----:B-1----:R-:W2:Y:S01]  /*0070*/  LDG.E.64 R6, desc[UR4][R4.64] ;  /* 0x0000000404067981 */ /* 0x002ea2000c1e1b00 */
[----:B---3--:R-:W-:-:S06]  /*0080*/  IMAD.WIDE R8, R11, 0x8, R8 ;  /* 0x000000080b087825 */ /* 0x008fcc00078e0208 */
[----:B------:R-:W3:Y:S01]  /*0090*/  LDG.E.64 R8, desc[UR4][R8.64] ;  /* 0x0000000408087981 */ /* 0x000ee2000c1e1b00 */
[----:B------:R-:W-:Y:S01]  /*00a0*/  IMAD.MOV.U32 R2, RZ, RZ, 0x1 ;  /* 0x00000001ff027424 */ /* 0x000fe200078e00ff */
[----:B--2---:R-:W0:Y:S01]  /*00b0*/  MUFU.RCP64H R3, R7 ;  /* 0x0000000700037308 */ /* 0x004e220000001800 */
[----:B---3--:R-:W-:-:S04]  /*00c0*/  FSETP.GEU.AND P1, PT, |R9|, 6.5827683646048100446e-37, PT ;  /* 0x036000000900780b */ /* 0x008fc80003f2e200 */
[----:B0-----:R-:W-:-:S08]  /*00d0*/  DFMA R10, -R6, R2, 1 ;  /* 0x3ff00000060a742b */ /* 0x001fd00000000102 */
[----:B------:R-:W-:-:S08]  /*00e0*/  DFMA R10, R10, R10, R10 ;  /* 0x0000000a0a0a722b */ /* 0x000fd0000000000a */
[----:B------:R-:W-:-:S08]  /*00f0*/  DFMA R10, R2, R10, R2 ;  /* 0x0000000a020a722b */ /* 0x000fd00000000002 */
[----:B------:R-:W-:-:S08]  /*0100*/  DFMA R2, -R6, R10, 1 ;  /* 0x3ff000000602742b */ /* 0x000fd0000000010a */
[----:B------:R-:W-:-:S08]  /*0110*/  DFMA R2, R10, R2, R10 ;  /* 0x000000020a02722b */ /* 0x000fd0000000000a */
[----:B------:R-:W-:-:S08]  /*0120*/  DMUL R10, R8, R2 ;  /* 0x00000002080a7228 */ /* 0x000fd00000000000 */
[----:B------:R-:W-:-:S08]  /*0130*/  DFMA R12, -R6, R10, R8 ;  /* 0x0000000a060c722b */ /* 0x000fd00000000108 */
[----:B------:R-:W-:-:S10]  /*0140*/  DFMA R2, R2, R12, R10 ;  /* 0x0000000c0202722b */ /* 0x000fd4000000000a */
[----:B------:R-:W-:-:S05]  /*0150*/  FFMA R0, RZ, R7, R3 ;  /* 0x00000007ff007223 */ /* 0x000fca0000000003 */
[----:B------:R-:W-:-:S13]  /*0160*/  FSETP.GT.AND P0, PT, |R0|, 1.469367938527859385e-39, PT ;  /* 0x001000000000780b */ /* 0x000fda0003f04200 */
[----:B------:R-:W-:Y:S05]  /*0170*/  @P0 BRA P1, `(.L_x_4) ;  /* 0x0000000000100947 */ /* 0x000fea0000800000 */
[----:B------:R-:W-:-:S07]  /*0180*/  MOV R0, 0x1a0 ;  /* 0x000001a000007802 */ /* 0x000fce0000000f00 */
[----:B------:R-:W-:Y:S05]  /*0190*/  CALL.REL.NOINC `($__internal_0_$__cuda_sm20_div_rn_f64_full) ;  /* 0x0000000000287944 */ /* 0x000fea0003c00000 */
[----:B------:R-:W-:Y:S02]  /*01a0*/  IMAD.MOV.U32 R2, RZ, RZ, R14 ;  /* 0x000000ffff027224 */ /* 0x000fe400078e000e */
[----:B------:R-:W-:-:S07]  /*01b0*/  IMAD.MOV.U32 R3, RZ, RZ, R15 ;  /* 0x000000ffff037224 */ /* 0x000fce00078e000f */
.L_x_4:
[----:B------:R-:W0:Y:S01]  /*01c0*/  LDC R9, c[0x0][0x39c] ;  /* 0x0000e700ff097b82 */ /* 0x000e220000000800 */
[----:B------:R-:W-:-:S07]  /*01d0*/  IMAD.MOV.U32 R8, RZ, RZ, 0x0 ;  /* 0x00000000ff087424 */ /* 0x000fce00078e00ff */
[----:B------:R-:W0:Y:S02]  /*01e0*/  LDC.64 R6, c[0x0][0x390] ;  /* 0x0000e400ff067b82 */ /* 0x000e240000000a00 */
[----:B0-----:R-:W-:-:S04]  /*01f0*/  IMAD.WIDE R6, R9, 0x8, R6 ;  /* 0x0000000809067825 */ /* 0x001fc800078e0206 */
[----:B------:R-:W-:Y:S01]  /*0200*/  IMAD.MOV.U32 R9, RZ, RZ, 0x3ff00000 ;  /* 0x3ff00000ff097424 */ /* 0x000fe200078e00ff */
[----:B------:R-:W-:Y:S04]  /*0210*/  STG.E.64 desc[UR4][R6.64], R2 ;  /* 0x0000000206007986 */ /* 0x000fe8000c101b04 */
[----:B------:R-:W-:Y:S01]  /*0220*/  STG.E.64 desc[UR4][R4.64], R8 ;  /* 0x0000000804007986 */ /* 0x000fe2000c101b04 */
[----:B------:R-:W-:Y:S05]  /*0230*/  EXIT ;  /* 0x000000000000794d */ /* 0x000fea0003800000 */
        .weak           $__internal_0_$__cuda_sm20_div_rn_f64_full
        .type           $__internal_0_$__cuda_sm20_div_rn_f64_full,@function
        .size           $__internal_0_$__cuda_sm20_div_rn_f64_full,(.L_x_19 - $__internal_0_$__cuda_sm20_div_rn_f64_full)
$__internal_0_$__cuda_sm20_div_rn_f64_full:
[C---:B------:R-:W-:Y:S01]  /*0240*/  FSETP.GEU.AND P0, PT, |R7|.reuse, 1.469367938527859385e-39, PT ;  /* 0x001000000700780b */ /* 0x040fe20003f0e200 */
[----:B------:R-:W-:Y:S01]  /*0250*/  IMAD.MOV.U32 R10, RZ, RZ, 0x1 ;  /* 0x00000001ff0a7424 */ /* 0x000fe200078e00ff */
[C---:B------:R-:W-:Y:S01]  /*0260*/  LOP3.LUT R2, R7.reuse, 0x800fffff, RZ, 0xc0, !PT ;  /* 0x800fffff07027812 */ /* 0x040fe200078ec0ff */
[----:B------:R-:W-:Y:S01]  /*0270*/  IMAD.MOV.U32 R15, RZ, RZ, 0x1ca00000 ;  /* 0x1ca00000ff0f7424 */ /* 0x000fe200078e00ff */
[----:B------:R-:W-:Y:S02]  /*0280*/  LOP3.LUT R17, R7, 0x7ff00000, RZ, 0xc0, !PT ;  /* 0x7ff0000007117812 */ /* 0x000fe400078ec0ff */
[----:B------:R-:W-:Y:S01]  /*0290*/  LOP3.LUT R3, R2, 0x3ff00000, RZ, 0xfc, !PT ;  /* 0x3ff0000002037812 */ /* 0x000fe200078efcff */
[----:B------:R-:W-:Y:S01]  /*02a0*/  IMAD.MOV.U32 R2, RZ, RZ, R6 ;  /* 0x000000ffff027224 */ /* 0x000fe200078e0006 */
[----:B------:R-:W-:-:S04]  /*02b0*/  LOP3.LUT R14, R9, 0x7ff00000, RZ, 0xc0, !PT ;  /* 0x7ff00000090e7812 */ /* 0x000fc800078ec0ff */
[----:B------:R-:W-:Y:S01]  /*02c0*/  ISETP.GE.U32.AND P1, PT, R14, R17, PT ;  /* 0x000000110e00720c */ /* 0x000fe20003f26070 */
[----:B------:R-:W-:Y:S01]  /*02d0*/  @!P0 DMUL R2, R6, 8.98846567431157953865e+307 ;  /* 0x7fe0000006028828 */ /* 0x000fe20000000000 */
[----:B------:R-:W-:-:S05]  /*02e0*/  IMAD.MOV.U32 R21, RZ, RZ, R14 ;  /* 0x000000ffff157224 */ /* 0x000fca00078e000e */
[----:B------:R-:W0:Y:S02]  /*02f0*/  MUFU.RCP64H R11, R3 ;  /* 0x00000003000b7308 */ /* 0x000e240000001800 */
[----:B0-----:R-:W-:-:S08]  /*0300*/  DFMA R12, R10, -R2, 1 ;  /* 0x3ff000000a0c742b */ /* 0x001fd00000000802 */
[----:B------:R-:W-:-:S08]  /*0310*/  DFMA R12, R12, R12, R12 ;  /* 0x0000000c0c0c722b */ /* 0x000fd0000000000c */
[----:B------:R-:W-:Y:S01]  /*0320*/  DFMA R12, R10, R12, R10 ;  /* 0x0000000c0a0c722b */ /* 0x000fe2000000000a */
[----:B------:R-:W-:Y:S01]  /*0330*/  SEL R11, R15, 0x63400000, !P1 ;  /* 0x634000000f0b7807 */ /* 0x000fe20004800000 */
[----:B------:R-:W-:Y:S01]  /*0340*/  IMAD.MOV.U32 R10, RZ, RZ, R8 ;  /* 0x000000ffff0a7224 */ /* 0x000fe200078e0008 */
[----:B------:R-:W-:Y:S02]  /*0350*/  FSETP.GEU.AND P1, PT, |R9|, 1.469367938527859385e-39, PT ;  /* 0x001000000900780b */ /* 0x000fe40003f2e200 */
[----:B------:R-:W-:-:S03]  /*0360*/  LOP3.LUT R11, R11, 0x800fffff, R9, 0xf8, !PT ;  /* 0x800fffff0b0b7812 */ /* 0x000fc600078ef809 */
[----:B------:R-:W-:-:S08]  /*0370*/  DFMA R18, R12, -R2, 1 ;  /* 0x3ff000000c12742b */ /* 0x000fd00000000802 */
[----:B------:R-:W-:Y:S01]  /*0380*/  DFMA R12, R12, R18, R12 ;  /* 0x000000120c0c722b */ /* 0x000fe2000000000c */
[----:B------:R-:W-:Y:S10]  /*0390*/  @P1 BRA `(.L_x_5) ;  /* 0x0000000000201947 */ /* 0x000ff40003800000 */
[----:B------:R-:W-:Y:S01]  /*03a0*/  LOP3.LUT R19, R7, 0x7ff00000, RZ, 0xc0, !PT ;  /* 0x7ff0000007137812 */ /* 0x000fe200078ec0ff */
[----:B------:R-:W-:-:S03]  /*03b0*/  IMAD.MOV.U32 R18, RZ, RZ, RZ ;  /* 0x000000ffff127224 */ /* 0x000fc600078e00ff */
[----:B------:R-:W-:-:S04]  /*03c0*/  ISETP.GE.U32.AND P1, PT, R14, R19, PT ;  /* 0x000000130e00720c */ /* 0x000fc80003f26070 */
[----:B------:R-:W-:-:S04]  /*03d0*/  SEL R19, R15, 0x63400000, !P1 ;  /* 0x634000000f137807 */ /* 0x000fc80004800000 */
[----:B------:R-:W-:-:S04]  /*03e0*/  LOP3.LUT R19, R19, 0x80000000, R9, 0xf8, !PT ;  /* 0x8000000013137812 */ /* 0x000fc800078ef809 */
[----:B------:R-:W-:-:S06]  /*03f0*/  LOP3.LUT R19, R19, 0x100000, RZ, 0xfc, !PT ;  /* 0x0010000013137812 */ /* 0x000fcc00078efcff */
[----:B------:R-:W-:-:S10]  /*0400*/  DFMA R10, R10, 2, -R18 ;  /* 0x400000000a0a782b */ /* 0x000fd40000000812 */
[----:B------:R-:W-:-:S07]  /*0410*/  LOP3.LUT R21, R11, 0x7ff00000, RZ, 0xc0, !PT ;  /* 0x7ff000000b157812 */ /* 0x000fce00078ec0ff */
.L_x_5:
[----:B------:R-:W-:Y:S01]  /*0420*/  IMAD.MOV.U32 R20, RZ, RZ, R17 ;  /* 0x000000ffff147224 */ /* 0x000fe200078e0011 */
[----:B------:R-:W-:Y:S01]  /*0430*/  @!P0 LOP3.LUT R20, R3, 0x7ff00000, RZ, 0xc0, !PT ;  /* 0x7ff0000003148812 */ /* 0x000fe200078ec0ff */
[----:B------:R-:W-:Y:S01]  /*0440*/  VIADD R22, R21, 0xffffffff ;  /* 0xffffffff15167836 */ /* 0x000fe20000000000 */
[----:B------:R-:W-:-:S03]  /*0450*/  DMUL R18, R12, R10 ;  /* 0x0000000a0c127228 */ /* 0x000fc60000000000 */
[----:B------:R-:W-:Y:S01]  /*0460*/  VIADD R23, R20, 0xffffffff ;  /* 0xffffffff14177836 */ /* 0x000fe20000000000 */
[----:B------:R-:W-:-:S04]  /*0470*/  ISETP.GT.U32.AND P0, PT, R22, 0x7feffffe, PT ;  /* 0x7feffffe1600780c */ /* 0x000fc80003f04070 */
[----:B------:R-:W-:Y:S01]  /*0480*/  ISETP.GT.U32.OR P0, PT, R23, 0x7feffffe, P0 ;  /* 0x7feffffe1700780c */ /* 0x000fe20000704470 */
[----:B------:R-:W-:-:S08]  /*0490*/  DFMA R16, R18, -R2, R10 ;  /* 0x800000021210722b */ /* 0x000fd0000000000a */
[----:B------:R-:W-:-:S04]  /*04a0*/  DFMA R12, R12, R16, R18 ;  /* 0x000000100c0c722b */ /* 0x000fc80000000012 */
[----:B------:R-:W-:Y:S07]  /*04b0*/  @P0 BRA `(.L_x_6) ;  /* 0x00000000006c0947 */ /* 0x000fee0003800000 */
[----:B------:R-:W-:-:S04]  /*04c0*/  LOP3.LUT R9, R7, 0x7ff00000, RZ, 0xc0, !PT ;  /* 0x7ff0000007097812 */ /* 0x000fc800078ec0ff */
[CC--:B------:R-:W-:Y:S02]  /*04d0*/  VIADDMNMX R8, R14.reuse, -R9.reuse, 0xb9600000, !PT ;  /* 0xb96000000e087446 */ /* 0x0c0fe40007800909 */
[----:B------:R-:W-:Y:S02]  /*04e0*/  ISETP.GE.U32.AND P0, PT, R14, R9, PT ;  /* 0x000000090e00720c */ /* 0x000fe40003f06070 */
[----:B------:R-:W-:Y:S02]  /*04f0*/  VIMNMX R8, PT, PT, R8, 0x46a00000, PT ;  /* 0x46a0000008087848 */ /* 0x000fe40003fe0100 */
[----:B------:R-:W-:-:S05]  /*0500*/  SEL R15, R15, 0x63400000, !P0 ;  /* 0x634000000f0f7807 */ /* 0x000fca0004000000 */
[----:B------:R-:W-:Y:S02]  /*0510*/  IMAD.IADD R16, R8, 0x1, -R15 ;  /* 0x0000000108107824 */ /* 0x000fe400078e0a0f */
[----:B------:R-:W-:Y:S02]  /*0520*/  IMAD.MOV.U32 R8, RZ, RZ, RZ ;  /* 0x000000ffff087224 */ /* 0x000fe400078e00ff */
[----:B------:R-:W-:-:S06]  /*0530*/  VIADD R9, R16, 0x7fe00000 ;  /* 0x7fe0000010097836 */ /* 0x000fcc0000000000 */
[----:B------:R-:W-:-:S10]  /*0540*/  DMUL R14, R12, R8 ;  /* 0x000000080c0e7228 */ /* 0x000fd40000000000 */
[----:B------:R-:W-:-:S13]  /*0550*/  FSETP.GTU.AND P0, PT, |R15|, 1.469367938527859385e-39, PT ;  /* 0x001000000f00780b */ /* 0x000fda0003f0c200 */
[----:B------:R-:W-:Y:S05]  /*0560*/  @P0 BRA `(.L_x_7) ;  /* 0x0000000000940947 */ /* 0x000fea0003800000 */
[----:B------:R-:W-:Y:S01]  /*0570*/  DFMA R2, R12, -R2, R10 ;  /* 0x800000020c02722b */ /* 0x000fe2000000000a */
[----:B------:R-:W-:-:S09]  /*0580*/  IMAD.MOV.U32 R8, RZ, RZ, RZ ;  /* 0x000000ffff087224 */ /* 0x000fd200078e00ff */
[C---:B------:R-:W-:Y:S02]  /*0590*/  FSETP.NEU.AND P0, PT, R3.reuse, RZ, PT ;  /* 0x000000ff0300720b */ /* 0x040fe40003f0d000 */
[----:B------:R-:W-:-:S04]  /*05a0*/  LOP3.LUT R7, R3, 0x80000000, R7, 0x48, !PT ;  /* 0x8000000003077812 */ /* 0x000fc800078e4807 */
[----:B------:R-:W-:-:S07]  /*05b0*/  LOP3.LUT R9, R7, R9, RZ, 0xfc, !PT ;  /* 0x0000000907097212 */ /* 0x000fce00078efcff */
[----:B------:R-:W-:Y:S05]  /*05c0*/  @!P0 BRA `(.L_x_7) ;  /* 0x00000000007c8947 */ /* 0x000fea0003800000 */
[----:B------:R-:W-:Y:S01]  /*05d0*/  IMAD.MOV R3, RZ, RZ, -R16 ;  /* 0x000000ffff037224 */ /* 0x000fe200078e0a10 */
[----:B------:R-:W-:Y:S01]  /*05e0*/  DMUL.RP R8, R12, R8 ;  /* 0x000000080c087228 */ /* 0x000fe20000008000 */
[----:B------:R-:W-:-:S06]  /*05f0*/  IMAD.MOV.U32 R2, RZ, RZ, RZ ;  /* 0x000000ffff027224 */ /* 0x000fcc00078e00ff */
[----:B------:R-:W-:-:S03]  /*0600*/  DFMA R2, R14, -R2, R12 ;  /* 0x800000020e02722b */ /* 0x000fc6000000000c */
[----:B------:R-:W-:-:S03]  /*0610*/  LOP3.LUT R7, R9, R7, RZ, 0x3c, !PT ;  /* 0x0000000709077212 */ /* 0x000fc600078e3cff */
[----:B------:R-:W-:-:S04]  /*0620*/  IADD3 R2, PT, PT, -R16, -0x43300000, RZ ;  /* 0xbcd0000010027810 */ /* 0x000fc80007ffe1ff */
[----:B------:R-:W-:-:S04]  /*0630*/  FSETP.NEU.AND P0, PT, |R3|, R2, PT ;  /* 0x000000020300720b */ /* 0x000fc80003f0d200 */
[----:B------:R-:W-:Y:S02]  /*0640*/  FSEL R14, R8, R14, !P0 ;  /* 0x0000000e080e7208 */ /* 0x000fe40004000000 */
[----:B------:R-:W-:Y:S01]  /*0650*/  FSEL R15, R7, R15, !P0 ;  /* 0x0000000f070f7208 */ /* 0x000fe20004000000 */
[----:B------:R-:W-:Y:S06]  /*0660*/  BRA `(.L_x_7) ;  /* 0x0000000000547947 */ /* 0x000fec0003800000 */
.L_x_6:
[----:B------:R-:W-:-:S14]  /*0670*/  DSETP.NAN.AND P0, PT, R8, R8, PT ;  /* 0x000000080800722a */ /* 0x000fdc0003f08000 */
[----:B------:R-:W-:Y:S05]  /*0680*/  @P0 BRA `(.L_x_8) ;  /* 0x0000000000440947 */ /* 0x000fea0003800000 */
[----:B------:R-:W-:-:S14]  /*0690*/  DSETP.NAN.AND P0, PT, R6, R6, PT ;  /* 0x000000060600722a */ /* 0x000fdc0003f08000 */
[----:B------:R-:W-:Y:S05]  /*06a0*/  @P0 BRA `(.L_x_9) ;  /* 0x0000000000300947 */ /* 0x000fea0003800000 */
[----:B------:R-:W-:Y:S01]  /*06b0*/  ISETP.NE.AND P0, PT, R21, R20, PT ;  /* 0x000000141500720c */ /* 0x000fe20003f05270 */
[----:B------:R-:W-:Y:S02]  /*06c0*/  IMAD.MOV.U32 R14, RZ, RZ, 0x0 ;  /* 0x00000000ff0e7424 */ /* 0x000fe400078e00ff */
[----:B------:R-:W-:-:S10]  /*06d0*/  IMAD.MOV.U32 R15, RZ, RZ, -0x80000 ;  /* 0xfff80000ff0f7424 */ /* 0x000fd400078e00ff */
[----:B------:R-:W-:Y:S05]  /*06e0*/  @!P0 BRA `(.L_x_7) ;  /* 0x0000000000348947 */ /* 0x000fea0003800000 */
[----:B------:R-:W-:Y:S02]  /*06f0*/  ISETP.NE.AND P0, PT, R21, 0x7ff00000, PT ;  /* 0x7ff000001500780c */ /* 0x000fe40003f05270 */
[----:B------:R-:W-:Y:S02]  /*0700*/  LOP3.LUT R15, R9, 0x80000000, R7, 0x48, !PT ;  /* 0x80000000090f7812 */ /* 0x000fe400078e4807 */
[----:B------:R-:W-:-:S13]  /*0710*/  ISETP.EQ.OR P0, PT, R20, RZ, !P0 ;  /* 0x000000ff1400720c */ /* 0x000fda0004702670 */
[----:B------:R-:W-:Y:S01]  /*0720*/  @P0 LOP3.LUT R2, R15, 0x7ff00000, RZ, 0xfc, !PT ;  /* 0x7ff000000f020812 */ /* 0x000fe200078efcff */
[----:B------:R-:W-:Y:S02]  /*0730*/  @!P0 IMAD.MOV.U32 R14, RZ, RZ, RZ ;  /* 0x000000ffff0e8224 */ /* 0x000fe400078e00ff */
[----:B------:R-:W-:Y:S02]  /*0740*/  @P0 IMAD.MOV.U32 R14, RZ, RZ, RZ ;  /* 0x000000ffff0e0224 */ /* 0x000fe400078e00ff */
[----:B------:R-:W-:Y:S01]  /*0750*/  @P0 IMAD.MOV.U32 R15, RZ, RZ, R2 ;  /* 0x000000ffff0f0224 */ /* 0x000fe200078e0002 */
[----:B------:R-:W-:Y:S06]  /*0760*/  BRA `(.L_x_7) ;  /* 0x0000000000147947 */ /* 0x000fec0003800000 */
.L_x_9:
[----:B------:R-:W-:Y:S01]  /*0770*/  LOP3.LUT R15, R7, 0x80000, RZ, 0xfc, !PT ;  /* 0x00080000070f7812 */ /* 0x000fe200078efcff */
[----:B------:R-:W-:Y:S01]  /*0780*/  IMAD.MOV.U32 R14, RZ, RZ, R6 ;  /* 0x000000ffff0e7224 */ /* 0x000fe200078e0006 */
[----:B------:R-:W-:Y:S06]  /*0790*/  BRA `(.L_x_7) ;  /* 0x0000000000087947 */ /* 0x000fec0003800000 */
.L_x_8:
[----:B------:R-:W-:Y:S01]  /*07a0*/  LOP3.LUT R15, R9, 0x80000, RZ, 0xfc, !PT ;  /* 0x00080000090f7812 */ /* 0x000fe200078efcff */
[----:B------:R-:W-:-:S07]  /*07b0*/  IMAD.MOV.U32 R14, RZ, RZ, R8 ;  /* 0x000000ffff0e7224 */ /* 0x000fce00078e0008 */
.L_x_7:
[----:B------:R-:W-:Y:S02]  /*07c0*/  IMAD.MOV.U32 R2, RZ, RZ, R0 ;  /* 0x000000ffff027224 */ /* 0x000fe400078e0000 */
[----:B------:R-:W-:-:S04]  /*07d0*/  IMAD.MOV.U32 R3, RZ, RZ, 0x0 ;  /* 0x00000000ff037424 */ /* 0x000fc800078e00ff */
[----:B------:R-:W-:Y:S05]  /*07e0*/  RET.REL.NODEC R2 `(_Z17kernel_norm_pivotPdS_S_ii) ;  /* 0xfffffff802047950 */ /* 0x000fea0003c3ffff */
.L_x_10:
        /* <DEDUP_REMOVED lines=9> */
.L_x_19:


//--------------------- .text._Z20kernel_normalize_rowPdS_S_ii --------------------------
	.section	.text._Z20kernel_normalize_rowPdS_S_ii,"ax",@progbits
	.align	128
        .global         _Z20kernel_normalize_rowPdS_S_ii
        .type           _Z20kernel_normalize_rowPdS_S_ii,@function
        .size           _Z20kernel_normalize_rowPdS_S_ii,(.L_x_20 - _Z20kernel_normalize_rowPdS_S_ii)
        .other          _Z20kernel_normalize_rowPdS_S_ii,@"STO_CUDA_ENTRY STV_DEFAULT"
_Z20kernel_normalize_rowPdS_S_ii:
.text._Z20kernel_normalize_rowPdS_S_ii:
[----:B------:R-:W-:Y:S01]  /*0000*/  LDC R1, c[0x0][0x37c] ;  /* 0x0000df00ff017b82 */ /* 0x000fe20000000800 */
[----:B------:R-:W0:Y:S07]  /*0010*/  S2R R3, SR_TID.X ;  /* 0x0000000000037919 */ /* 0x000e2e0000002100 */
[----:B------:R-:W0:Y:S08]  /*0020*/  S2UR UR4, SR_CTAID.X ;  /* 0x00000000000479c3 */ /* 0x000e300000002500 */
[----:B------:R-:W0:Y:S08]  /*0030*/  LDC R0, c[0x0][0x360] ;  /* 0x0000d800ff007b82 */ /* 0x000e300000000800 */
[----:B------:R-:W1:Y:S01]  /*0040*/  LDC.64 R8, c[0x0][0x398] ;  /* 0x0000e600ff087b82 */ /* 0x000e620000000a00 */
[----:B0-----:R-:W-:-:S04]  /*0050*/  IMAD R0, R0, UR4, R3 ;  /* 0x0000000400007c24 */ /* 0x001fc8000f8e0203 */
[----:B-1----:R-:W-:-:S05]  /*0060*/  IMAD.X R3, R0, 0x1, R9, PT ;  /* 0x0000000100037824 */ /* 0x002fca00038e0609 */
[----:B------:R-:W-:-:S13]  /*0070*/  ISETP.GE.AND P0, PT, R3, R8, PT ;  /* 0x000000080300720c */ /* 0x000fda0003f06270 */
[----:B------:R-:W-:Y:S05]  /*0080*/  @P0 EXIT ;  /* 0x000000000000094d */ /* 0x000fea0003800000 */
[----:B------:R-:W0:Y:S01]  /*0090*/  LDC.64 R4, c[0x0][0x380] ;  /* 0x0000e000ff047b82 */ /* 0x000e220000000a00 */
[----:B------:R-:W1:Y:S01]  /*00a0*/  LDCU.64 UR4, c[0x0][0x358] ;  /* 0x00006b00ff0477ac */ /* 0x000e620008000a00 */
[----:B------:R-:W-:-:S04]  /*00b0*/  IMAD R7, R9, R8, R9 ;  /* 0x0000000809077224 */ /* 0x000fc800078e0209 */
[----:B0-----:R-:W-:-:S06]  /*00c0*/  IMAD.WIDE R6, R7, 0x8, R4 ;  /* 0x0000000807067825 */ /* 0x001fcc00078e0204 */
[----:B-1----:R-:W2:Y:S01]  /*00d0*/  LDG.E.64 R6, desc[UR4][R6.64] ;  /* 0x0000000406067981 */ /* 0x002ea2000c1e1b00 */
[----:B------:R-:W-:-:S04]  /*00e0*/  IMAD R3, R9, R8, R3 ;  /* 0x0000000809037224 */ /* 0x000fc800078e0203 */
[----:B------:R-:W-:-:S05]  /*00f0*/  IMAD.WIDE R4, R3, 0x8, R4 ;  /* 0x0000000803047825 */ /* 0x000fca00078e0204 */
[----:B------:R-:W3:Y:S01]  /*0100*/  LDG.E.64 R8, desc[UR4][R4.64] ;  /* 0x0000000404087981 */ /* 0x000ee2000c1e1b00 */
[----:B------:R-:W-:Y:S01]  /*0110*/  IMAD.MOV.U32 R2, RZ, RZ, 0x1 ;  /* 0x00000001ff027424 */ /* 0x000fe200078e00ff */
[----:B------:R-:W-:Y:S01]  /*0120*/  BSSY.RECONVERGENT B0, `(.L_x_11) ;  /* 0x0000012000007945 */ /* 0x000fe20003800200 */
[----:B--2---:R-:W0:Y:S01]  /*0130*/  MUFU.RCP64H R3, R7 ;  /* 0x0000000700037308 */ /* 0x004e220000001800 */
[----:B---3--:R-:W-:-:S03]  /*0140*/  FSETP.GEU.AND P1, PT, |R9|, 6.5827683646048100446e-37, PT ;  /* 0x036000000900780b */ /* 0x008fc60003f2e200 */
        /* <DEDUP_REMOVED lines=12> */
[----:B------:R-:W-:Y:S05]  /*0210*/  CALL.REL.NOINC `($__internal_1_$__cuda_sm20_div_rn_f64_full) ;  /* 0x0000000000147944 */ /* 0x000fea0003c00000 */
[----:B------:R-:W-:Y:S02]  /*0220*/  IMAD.MOV.U32 R2, RZ, RZ, R12 ;  /* 0x000000ffff027224 */ /* 0x000fe400078e000c */
[----:B------:R-:W-:-:S07]  /*0230*/  IMAD.MOV.U32 R3, RZ, RZ, R13 ;  /* 0x000000ffff037224 */ /* 0x000fce00078e000d */
.L_x_12:
[----:B------:R-:W-:Y:S05]  /*0240*/  BSYNC.RECONVERGENT B0 ;  /* 0x0000000000007941 */ /* 0x000fea0003800200 */
.L_x_11:
[----:B------:R-:W-:Y:S01]  /*0250*/  STG.E.64 desc[UR4][R4.64], R2 ;  /* 0x0000000204007986 */ /* 0x000fe2000c101b04 */
[----:B------:R-:W-:Y:S05]  /*0260*/  EXIT ;  /* 0x000000000000794d */ /* 0x000fea0003800000 */
        .weak           $__internal_1_$__cuda_sm20_div_rn_f64_full
        .type           $__internal_1_$__cuda_sm20_div_rn_f64_full,@function
        .size           $__internal_1_$__cuda_sm20_div_rn_f64_full,(.L_x_20 - $__internal_1_$__cuda_sm20_div_rn_f64_full)
$__internal_1_$__cuda_sm20_div_rn_f64_full:
[C---:B------:R-:W-:Y:S01]  /*0270*/  FSETP.GEU.AND P0, PT, |R7|.reuse, 1.469367938527859385e-39, PT ;  /* 0x001000000700780b */ /* 0x040fe20003f0e200 */
[----:B------:R-:W-:Y:S01]  /*0280*/  IMAD.MOV.U32 R16, RZ, RZ, 0x1 ;  /* 0x00000001ff107424 */ /* 0x000fe200078e00ff */
[----:B------:R-:W-:Y:S01]  /*0290*/  LOP3.LUT R2, R7, 0x800fffff, RZ, 0xc0, !PT ;  /* 0x800fffff07027812 */ /* 0x000fe200078ec0ff */
[----:B------:R-:W-:Y:S01]  /*02a0*/  BSSY.RECONVERGENT B1, `(.L_x_13) ;  /* 0x0000055000017945 */ /* 0x000fe20003800200 */
[C---:B------:R-:W-:Y:S02]  /*02b0*/  FSETP.GEU.AND P2, PT, |R9|.reuse, 1.469367938527859385e-39, PT ;  /* 0x001000000900780b */ /* 0x040fe40003f4e200 */
[----:B------:R-:W-:Y:S01]  /*02c0*/  LOP3.LUT R3, R2, 0x3ff00000, RZ, 0xfc, !PT ;  /* 0x3ff0000002037812 */ /* 0x000fe200078efcff */
[----:B------:R-:W-:Y:S01]  /*02d0*/  IMAD.MOV.U32 R2, RZ, RZ, R6 ;  /* 0x000000ffff027224 */ /* 0x000fe200078e0006 */
[----:B------:R-:W-:Y:S02]  /*02e0*/  LOP3.LUT R12, R9, 0x7ff00000, RZ, 0xc0, !PT ;  /* 0x7ff00000090c7812 */ /* 0x000fe400078ec0ff */
[----:B------:R-:W-:-:S03]  /*02f0*/  LOP3.LUT R15, R7, 0x7ff00000, RZ, 0xc0, !PT ;  /* 0x7ff00000070f7812 */ /* 0x000fc600078ec0ff */
[----:B------:R-:W-:Y:S01]  /*0300*/  @!P0 DMUL R2, R6, 8.98846567431157953865e+307 ;  /* 0x7fe0000006028828 */ /* 0x000fe20000000000 */
[----:B------:R-:W-:-:S03]  /*0310*/  ISETP.GE.U32.AND P1, PT, R12, R15, PT ;  /* 0x0000000f0c00720c */ /* 0x000fc60003f26070 */
[----:B------:R-:W-:Y:S01]  /*0320*/  @!P2 LOP3.LUT R13, R7, 0x7ff00000, RZ, 0xc0, !PT ;  /* 0x7ff00000070da812 */ /* 0x000fe200078ec0ff */
[----:B------:R-:W-:Y:S01]  /*0330*/  @!P2 IMAD.MOV.U32 R18, RZ, RZ, RZ ;  /* 0x000000ffff12a224 */ /* 0x000fe200078e00ff */
[----:B------:R-:W0:Y:S02]  /*0340*/  MUFU.RCP64H R17, R3 ;  /* 0x0000000300117308 */ /* 0x000e240000001800 */
[----:B------:R-:W-:Y:S01]  /*0350*/  @!P2 ISETP.GE.U32.AND P3, PT, R12, R13, PT ;  /* 0x0000000d0c00a20c */ /* 0x000fe20003f66070 */
[----:B------:R-:W-:-:S05]  /*0360*/  IMAD.MOV.U32 R13, RZ, RZ, 0x1ca00000 ;  /* 0x1ca00000ff0d7424 */ /* 0x000fca00078e00ff */
[----:B------:R-:W-:-:S04]  /*0370*/  @!P2 SEL R19, R13, 0x63400000, !P3 ;  /* 0x634000000d13a807 */ /* 0x000fc80005800000 */
[----:B------:R-:W-:-:S04]  /*0380*/  @!P2 LOP3.LUT R19, R19, 0x80000000, R9, 0xf8, !PT ;  /* 0x800000001313a812 */ /* 0x000fc800078ef809 */
[----:B------:R-:W-:Y:S01]  /*0390*/  @!P2 LOP3.LUT R19, R19, 0x100000, RZ, 0xfc, !PT ;  /* 0x001000001313a812 */ /* 0x000fe200078efcff */
[----:B0-----:R-:W-:-:S08]  /*03a0*/  DFMA R10, R16, -R2, 1 ;  /* 0x3ff00000100a742b */ /* 0x001fd00000000802 */
[----:B------:R-:W-:-:S08]  /*03b0*/  DFMA R10, R10, R10, R10 ;  /* 0x0000000a0a0a722b */ /* 0x000fd0000000000a */
[----:B------:R-:W-:Y:S01]  /*03c0*/  DFMA R16, R16, R10, R16 ;  /* 0x0000000a1010722b */ /* 0x000fe20000000010 */
[----:B------:R-:W-:Y:S01]  /*03d0*/  SEL R11, R13, 0x63400000, !P1 ;  /* 0x634000000d0b7807 */ /* 0x000fe20004800000 */
[----:B------:R-:W-:-:S03]  /*03e0*/  IMAD.MOV.U32 R10, RZ, RZ, R8 ;  /* 0x000000ffff0a7224 */ /* 0x000fc600078e0008 */
[----:B------:R-:W-:-:S03]  /*03f0*/  LOP3.LUT R11, R11, 0x800fffff, R9, 0xf8, !PT ;  /* 0x800fffff0b0b7812 */ /* 0x000fc600078ef809 */
[----:B------:R-:W-:-:S03]  /*0400*/  DFMA R20, R16, -R2, 1 ;  /* 0x3ff000001014742b */ /* 0x000fc60000000802 */
[----:B------:R-:W-:-:S05]  /*0410*/  @!P2 DFMA R10, R10, 2, -R18 ;  /* 0x400000000a0aa82b */ /* 0x000fca0000000812 */
[----:B------:R-:W-:Y:S01]  /*0420*/  DFMA R16, R16, R20, R16 ;  /* 0x000000141010722b */ /* 0x000fe20000000010 */
[----:B------:R-:W-:Y:S02]  /*0430*/  IMAD.MOV.U32 R21, RZ, RZ, R12 ;  /* 0x000000ffff157224 */ /* 0x000fe400078e000c */
[----:B------:R-:W-:Y:S01]  /*0440*/  IMAD.MOV.U32 R20, RZ, RZ, R15 ;  /* 0x000000ffff147224 */ /* 0x000fe200078e000f */
[----:B------:R-:W-:Y:S02]  /*0450*/  @!P0 LOP3.LUT R20, R3, 0x7ff00000, RZ, 0xc0, !PT ;  /* 0x7ff0000003148812 */ /* 0x000fe400078ec0ff */
[----:B------:R-:W-:Y:S02]  /*0460*/  @!P2 LOP3.LUT R21, R11, 0x7ff00000, RZ, 0xc0, !PT ;  /* 0x7ff000000b15a812 */ /* 0x000fe400078ec0ff */
[----:B------:R-:W-:Y:S01]  /*0470*/  DMUL R18, R16, R10 ;  /* 0x0000000a10127228 */ /* 0x000fe20000000000 */
[----:B------:R-:W-:Y:S02]  /*0480*/  VIADD R23, R20, 0xffffffff ;  /* 0xffffffff14177836 */ /* 0x000fe40000000000 */
[----:B------:R-:W-:-:S05]  /*0490*/  VIADD R22, R21, 0xffffffff ;  /* 0xffffffff15167836 */ /* 0x000fca0000000000 */
[----:B------:R-:W-:Y:S01]  /*04a0*/  DFMA R14, R18, -R2, R10 ;  /* 0x80000002120e722b */ /* 0x000fe2000000000a */
[----:B------:R-:W-:-:S04]  /*04b0*/  ISETP.GT.U32.AND P0, PT, R22, 0x7feffffe, PT ;  /* 0x7feffffe1600780c */ /* 0x000fc80003f04070 */
[----:B------:R-:W-:-:S03]  /*04c0*/  ISETP.GT.U32.OR P0, PT, R23, 0x7feffffe, P0 ;  /* 0x7feffffe1700780c */ /* 0x000fc60000704470 */
[----:B------:R-:W-:-:S10]  /*04d0*/  DFMA R14, R16, R14, R18 ;  /* 0x0000000e100e722b */ /* 0x000fd40000000012 */
[----:B------:R-:W-:Y:S05]  /*04e0*/  @P0 BRA `(.L_x_14) ;  /* 0x00000000006c0947 */ /* 0x000fea0003800000 */
        /* <DEDUP_REMOVED lines=27> */
.L_x_14:
        /* <DEDUP_REMOVED lines=16> */
.L_x_17:
[----:B------:R-:W-:Y:S01]  /*07a0*/  LOP3.LUT R13, R7, 0x80000, RZ, 0xfc, !PT ;  /* 0x00080000070d7812 */ /* 0x000fe200078efcff */
[----:B------:R-:W-:Y:S01]  /*07b0*/  IMAD.MOV.U32 R12, RZ, RZ, R6 ;  /* 0x000000ffff0c7224 */ /* 0x000fe200078e0006 */
[----:B------:R-:W-:Y:S06]  /*07c0*/  BRA `(.L_x_15) ;  /* 0x0000000000087947 */ /* 0x000fec0003800000 */
.L_x_16:
[----:B------:R-:W-:Y:S01]  /*07d0*/  LOP3.LUT R13, R9, 0x80000, RZ, 0xfc, !PT ;  /* 0x00080000090d7812 */ /* 0x000fe200078efcff */
[----:B------:R-:W-:-:S07]  /*07e0*/  IMAD.MOV.U32 R12, RZ, RZ, R8 ;  /* 0x000000ffff0c7224 */ /* 0x000fce00078e0008 */
.L_x_15:
[----:B------:R-:W-:Y:S05]  /*07f0*/  BSYNC.RECONVERGENT B1 ;  /* 0x0000000000017941 */ /* 0x000fea0003800200 */
.L_x_13:
[----:B------:R-:W-:Y:S02]  /*0800*/  IMAD.MOV.U32 R2, RZ, RZ, R0 ;  /* 0x000000ffff027224 */ /* 0x000fe400078e0000 */
[----:B------:R-:W-:-:S04]  /*0810*/  IMAD.MOV.U32 R3, RZ, RZ, 0x0 ;  /* 0x00000000ff037424 */ /* 0x000fc800078e00ff */
[----:B------:R-:W-:Y:S05]  /*0820*/  RET.REL.NODEC R2 `(_Z20kernel_normalize_rowPdS_S_ii) ;  /* 0xfffffff402f47950 */ /* 0x000fea0003c3ffff */
.L_x_18:
        /* <DEDUP_REMOVED lines=13> */
.L_x_20:


//--------------------- .nv.shared.reserved.0     --------------------------
	.section	.nv.shared.reserved.0,"aw",@nobits
	.weak		__nv_reservedSMEM_offset_0_alias
	.size		__nv_reservedSMEM_offset_0_alias, 0, 64
	.other		__nv_reservedSMEM_offset_0_alias,@"STO_CUDA_RESERVED_SHARED STV_DEFAULT"
__nv_reservedSMEM_offset_0_alias:
	.zero		0
	.zero		64


//--------------------- .nv.constant0._Z15kernel_gj_step2PdS_S_ii --------------------------
	.section	.nv.constant0._Z15kernel_gj_step2PdS_S_ii,"a",@progbits
	.sectionflags	@""
	.align	4
.nv.constant0._Z15kernel_gj_step2PdS_S_ii:
	.zero		928


//--------------------- .nv.constant0._Z14kernel_gj_stepPdS_S_ii --------------------------
	.section	.nv.constant0._Z14kernel_gj_stepPdS_S_ii,"a",@progbits
	.sectionflags	@""
	.align	4
.nv.constant0._Z14kernel_gj_stepPdS_S_ii:
	.zero		928


//--------------------- .nv.constant0._Z13kernel_eval_bPdS_S_ii --------------------------
	.section	.nv.constant0._Z13kernel_eval_bPdS_S_ii,"a",@progbits
	.sectionflags	@""
	.align	4
.nv.constant0._Z13kernel_eval_bPdS_S_ii:
	.zero		928


//--------------------- .nv.constant0._Z18kernel_eliminationPdS_S_ii --------------------------
	.section	.nv.constant0._Z18kernel_eliminationPdS_S_ii,"a",@progbits
	.sectionflags	@""
	.align	4
.nv.constant0._Z18kernel_eliminationPdS_S_ii:
	.zero		928


//--------------------- .nv.constant0._Z17kernel_norm_pivotPdS_S_ii --------------------------
	.section	.nv.constant0._Z17kernel_norm_pivotPdS_S_ii,"a",@progbits
	.sectionflags	@""
	.align	4
.nv.constant0._Z17kernel_norm_pivotPdS_S_ii:
	.zero		928


//--------------------- .nv.constant0._Z20kernel_normalize_rowPdS_S_ii --------------------------
	.section	.nv.constant0._Z20kernel_normalize_rowPdS_S_ii,"a",@progbits
	.sectionflags	@""
	.align	4
.nv.constant0._Z20kernel_normalize_rowPdS_S_ii:
	.zero		928


//--------------------- SYMBOLS --------------------------

	.type		.nv.reservedSmem.offset0,@object
	.size		.nv.reservedSmem.offset0,0x4
